//
// Generated by NVIDIA NVVM Compiler
//
// Compiler Build ID: CL-36424714
// Cuda compilation tools, release 13.0, V13.0.88
// Based on NVVM 20.0.0
//

.version 9.0
.target sm_100
.address_size 64

	// .globl	my_kernel_kernel0
// _ZZ17my_kernel_kernel0E18PaddedInput_shared has been demoted
// _ZZ17my_kernel_kernel0E18placeholder_shared has been demoted

.visible .entry my_kernel_kernel0(
	.param .u64 .ptr .align 1 my_kernel_kernel0_param_0,
	.param .u64 .ptr .align 1 my_kernel_kernel0_param_1,
	.param .u64 .ptr .align 1 my_kernel_kernel0_param_2,
	.param .u64 .ptr .align 1 my_kernel_kernel0_param_3,
	.param .u64 .ptr .align 1 my_kernel_kernel0_param_4
)
{
	.local .align 16 .b8 	__local_depot0[768];
	.reg .b64 	%SP;
	.reg .b64 	%SPL;
	.reg .pred 	%p<36>;
	.reg .b16 	%rs<9>;
	.reg .b32 	%r<111>;
	.reg .b32 	%f<652>;
	.reg .b64 	%rd<32>;
	// demoted variable
	.shared .align 4 .b8 _ZZ17my_kernel_kernel0E18PaddedInput_shared[2304];
	// demoted variable
	.shared .align 4 .b8 _ZZ17my_kernel_kernel0E18placeholder_shared[1024];
	mov.u64 	%SPL, __local_depot0;
	ld.param.u64 	%rd11, [my_kernel_kernel0_param_0];
	ld.param.u64 	%rd12, [my_kernel_kernel0_param_1];
	cvta.to.global.u64 	%rd1, %rd11;
	cvta.to.global.u64 	%rd2, %rd12;
	add.u64 	%rd3, %SPL, 0;
	mov.f32 	%f41, 0f00000000;
	st.local.v4.f32 	[%rd3], {%f41, %f41, %f41, %f41};
	st.local.v4.f32 	[%rd3+384], {%f41, %f41, %f41, %f41};
	st.local.v4.f32 	[%rd3+16], {%f41, %f41, %f41, %f41};
	st.local.v4.f32 	[%rd3+400], {%f41, %f41, %f41, %f41};
	st.local.v4.f32 	[%rd3+32], {%f41, %f41, %f41, %f41};
	st.local.v4.f32 	[%rd3+416], {%f41, %f41, %f41, %f41};
	st.local.v4.f32 	[%rd3+48], {%f41, %f41, %f41, %f41};
	st.local.v4.f32 	[%rd3+432], {%f41, %f41, %f41, %f41};
	st.local.v4.f32 	[%rd3+64], {%f41, %f41, %f41, %f41};
	st.local.v4.f32 	[%rd3+448], {%f41, %f41, %f41, %f41};
	st.local.v4.f32 	[%rd3+80], {%f41, %f41, %f41, %f41};
	st.local.v4.f32 	[%rd3+464], {%f41, %f41, %f41, %f41};
	st.local.v4.f32 	[%rd3+96], {%f41, %f41, %f41, %f41};
	st.local.v4.f32 	[%rd3+480], {%f41, %f41, %f41, %f41};
	st.local.v4.f32 	[%rd3+112], {%f41, %f41, %f41, %f41};
	st.local.v4.f32 	[%rd3+496], {%f41, %f41, %f41, %f41};
	st.local.v4.f32 	[%rd3+128], {%f41, %f41, %f41, %f41};
	st.local.v4.f32 	[%rd3+512], {%f41, %f41, %f41, %f41};
	st.local.v4.f32 	[%rd3+144], {%f41, %f41, %f41, %f41};
	st.local.v4.f32 	[%rd3+528], {%f41, %f41, %f41, %f41};
	st.local.v4.f32 	[%rd3+160], {%f41, %f41, %f41, %f41};
	st.local.v4.f32 	[%rd3+544], {%f41, %f41, %f41, %f41};
	st.local.v4.f32 	[%rd3+176], {%f41, %f41, %f41, %f41};
	st.local.v4.f32 	[%rd3+560], {%f41, %f41, %f41, %f41};
	st.local.v4.f32 	[%rd3+192], {%f41, %f41, %f41, %f41};
	st.local.v4.f32 	[%rd3+576], {%f41, %f41, %f41, %f41};
	st.local.v4.f32 	[%rd3+208], {%f41, %f41, %f41, %f41};
	st.local.v4.f32 	[%rd3+592], {%f41, %f41, %f41, %f41};
	st.local.v4.f32 	[%rd3+224], {%f41, %f41, %f41, %f41};
	st.local.v4.f32 	[%rd3+608], {%f41, %f41, %f41, %f41};
	st.local.v4.f32 	[%rd3+240], {%f41, %f41, %f41, %f41};
	st.local.v4.f32 	[%rd3+624], {%f41, %f41, %f41, %f41};
	st.local.v4.f32 	[%rd3+256], {%f41, %f41, %f41, %f41};
	st.local.v4.f32 	[%rd3+640], {%f41, %f41, %f41, %f41};
	st.local.v4.f32 	[%rd3+272], {%f41, %f41, %f41, %f41};
	st.local.v4.f32 	[%rd3+656], {%f41, %f41, %f41, %f41};
	st.local.v4.f32 	[%rd3+288], {%f41, %f41, %f41, %f41};
	st.local.v4.f32 	[%rd3+672], {%f41, %f41, %f41, %f41};
	st.local.v4.f32 	[%rd3+304], {%f41, %f41, %f41, %f41};
	st.local.v4.f32 	[%rd3+688], {%f41, %f41, %f41, %f41};
	st.local.v4.f32 	[%rd3+320], {%f41, %f41, %f41, %f41};
	st.local.v4.f32 	[%rd3+704], {%f41, %f41, %f41, %f41};
	st.local.v4.f32 	[%rd3+336], {%f41, %f41, %f41, %f41};
	st.local.v4.f32 	[%rd3+720], {%f41, %f41, %f41, %f41};
	st.local.v4.f32 	[%rd3+352], {%f41, %f41, %f41, %f41};
	st.local.v4.f32 	[%rd3+736], {%f41, %f41, %f41, %f41};
	st.local.v4.f32 	[%rd3+368], {%f41, %f41, %f41, %f41};
	st.local.v4.f32 	[%rd3+752], {%f41, %f41, %f41, %f41};
	mov.u32 	%r1, %tid.x;
	shl.b32 	%r35, %r1, 1;
	mov.u32 	%r36, %ctaid.x;
	mul.hi.u32 	%r37, %r36, 715827883;
	mul.lo.s32 	%r38, %r37, 12;
	mul.lo.s32 	%r39, %r37, 6;
	sub.s32 	%r40, %r36, %r39;
	mul.lo.s32 	%r41, %r40, 6;
	mul.lo.s32 	%r2, %r37, 221184;
	mul.lo.s32 	%r3, %r40, 3072;
	shr.u32 	%r42, %r1, 5;
	mul.lo.s32 	%r43, %r42, 96;
	shr.u32 	%r44, %r1, 3;
	and.b32  	%r45, %r44, 2;
	or.b32  	%r4, %r45, %r43;
	cvt.u16.u32 	%rs1, %r35;
	mul.hi.u16 	%rs2, %rs1, 2731;
	cvt.u32.u16 	%r5, %rs2;
	add.s32 	%r6, %r38, %r5;
	mul.lo.s16 	%rs3, %rs2, 24;
	sub.s16 	%rs4, %rs1, %rs3;
	cvt.u32.u16 	%r7, %rs4;
	shr.u32 	%r46, %r7, 2;
	add.s32 	%r8, %r46, %r41;
	and.b32  	%r9, %r35, 2;
	shl.b32 	%r47, %r1, 4;
	mov.u32 	%r48, _ZZ17my_kernel_kernel0E18PaddedInput_shared;
	add.s32 	%r10, %r48, %r47;
	or.b32  	%r49, %r35, 1;
	cvt.u16.u32 	%rs5, %r49;
	mul.hi.u16 	%rs6, %rs5, 2731;
	cvt.u32.u16 	%r11, %rs6;
	add.s32 	%r12, %r38, %r11;
	mul.lo.s16 	%rs7, %rs6, 24;
	sub.s16 	%rs8, %rs5, %rs7;
	cvt.u32.u16 	%r13, %rs8;
	shr.u32 	%r50, %r13, 2;
	add.s32 	%r14, %r50, %r41;
	and.b32  	%r51, %r49, 3;
	sub.s32 	%r15, 5, %r51;
	shl.b32 	%r52, %r1, 2;
	mov.u32 	%r53, _ZZ17my_kernel_kernel0E18placeholder_shared;
	add.s32 	%r16, %r53, %r52;
	shl.b32 	%r54, %r1, 5;
	and.b32  	%r55, %r54, 480;
	add.s32 	%r17, %r53, %r55;
	mov.b32 	%r105, 0;
$L__BB0_1:
	or.b32  	%r57, %r6, %r105;
	setp.eq.s32 	%p7, %r57, 0;
	add.s32 	%r58, %r6, %r105;
	setp.gt.u32 	%p8, %r58, 72;
	or.pred  	%p1, %p7, %p8;
	or.b32  	%r59, %r12, %r105;
	setp.eq.s32 	%p9, %r59, 0;
	add.s32 	%r60, %r12, %r105;
	setp.gt.u32 	%p10, %r60, 72;
	or.pred  	%p2, %p9, %p10;
	mov.b32 	%r106, 0;
$L__BB0_2:
	shl.b32 	%r62, %r106, 9;
	add.s32 	%r63, %r2, %r3;
	add.s32 	%r64, %r63, %r62;
	add.s32 	%r20, %r64, -19072;
	mov.b32 	%r107, 0;
$L__BB0_3:
	shl.b32 	%r66, %r107, 14;
	mul.lo.s32 	%r67, %r105, 147456;
	or.b32  	%r68, %r67, %r1;
	mad.lo.s32 	%r69, %r106, 49152, %r68;
	add.s32 	%r22, %r69, %r66;
	add.s32 	%r70, %r107, %r7;
	shl.b32 	%r71, %r70, 7;
	add.s32 	%r72, %r105, %r5;
	mad.lo.s32 	%r23, %r72, 18432, %r71;
	add.s32 	%r73, %r107, %r13;
	shl.b32 	%r74, %r73, 7;
	add.s32 	%r75, %r105, %r11;
	mad.lo.s32 	%r24, %r75, 18432, %r74;
	mov.b32 	%r108, 0;
$L__BB0_4:
	setp.gt.u32 	%p11, %r1, 143;
	bar.sync 	0;
	shl.b32 	%r76, %r108, 1;
	add.s32 	%r26, %r20, %r76;
	@%p11 bra 	$L__BB0_14;
	sub.s32 	%r78, 5, %r9;
	setp.ge.u32 	%p12, %r107, %r78;
	or.b32  	%r79, %r9, %r107;
	setp.eq.s32 	%p13, %r79, 0;
	add.s32 	%r80, %r8, %r106;
	setp.gt.u32 	%p14, %r80, 36;
	or.b32  	%r81, %r8, %r106;
	setp.eq.s32 	%p15, %r81, 0;
	or.pred  	%p16, %p1, %p15;
	or.pred  	%p17, %p16, %p14;
	or.pred  	%p18, %p17, %p13;
	or.pred  	%p3, %p18, %p12;
	add.s32 	%r82, %r26, %r23;
	mul.wide.s32 	%rd14, %r82, 4;
	add.s64 	%rd4, %rd1, %rd14;
	mov.f32 	%f648, 0f00000000;
	@%p3 bra 	$L__BB0_7;
	ld.global.nc.f32 	%f648, [%rd4];
$L__BB0_7:
	st.shared.f32 	[%r10], %f648;
	mov.f32 	%f649, 0f00000000;
	@%p3 bra 	$L__BB0_9;
	ld.global.nc.f32 	%f649, [%rd4+4];
$L__BB0_9:
	setp.ge.u32 	%p19, %r107, %r15;
	add.s32 	%r84, %r14, %r106;
	setp.gt.u32 	%p20, %r84, 36;
	or.b32  	%r85, %r14, %r106;
	setp.eq.s32 	%p21, %r85, 0;
	st.shared.f32 	[%r10+4], %f649;
	or.pred  	%p22, %p2, %p21;
	or.pred  	%p23, %p22, %p20;
	or.pred  	%p4, %p23, %p19;
	add.s32 	%r86, %r26, %r24;
	mul.wide.s32 	%rd15, %r86, 4;
	add.s64 	%rd5, %rd1, %rd15;
	mov.f32 	%f650, 0f00000000;
	@%p4 bra 	$L__BB0_11;
	ld.global.nc.f32 	%f650, [%rd5];
$L__BB0_11:
	st.shared.f32 	[%r10+8], %f650;
	mov.f32 	%f651, 0f00000000;
	@%p4 bra 	$L__BB0_13;
	ld.global.nc.f32 	%f651, [%rd5+4];
$L__BB0_13:
	st.shared.f32 	[%r10+12], %f651;
$L__BB0_14:
	setp.gt.u32 	%p24, %r1, 255;
	shl.b32 	%r87, %r108, 8;
	add.s32 	%r88, %r22, %r87;
	mul.wide.u32 	%rd16, %r88, 4;
	add.s64 	%rd6, %rd2, %rd16;
	@%p24 bra 	$L__BB0_16;
	ld.global.nc.f32 	%f46, [%rd6];
	st.shared.f32 	[%r16], %f46;
$L__BB0_16:
	setp.gt.u32 	%p25, %r1, 63;
	@%p25 bra 	$L__BB0_18;
	ld.global.nc.f32 	%f47, [%rd6+768];
	st.shared.f32 	[%r16+768], %f47;
$L__BB0_18:
	bar.sync 	0;
	ld.shared.f32 	%f9, [%r17];
	ld.shared.f32 	%f10, [%r17+4];
	ld.shared.f32 	%f11, [%r17+8];
	ld.shared.f32 	%f12, [%r17+12];
	ld.shared.f32 	%f13, [%r17+512];
	ld.shared.f32 	%f14, [%r17+516];
	ld.shared.f32 	%f15, [%r17+520];
	ld.shared.f32 	%f16, [%r17+524];
	ld.shared.f32 	%f17, [%r17+16];
	ld.shared.f32 	%f18, [%r17+20];
	ld.shared.f32 	%f19, [%r17+24];
	ld.shared.f32 	%f20, [%r17+28];
	ld.shared.f32 	%f21, [%r17+528];
	ld.shared.f32 	%f22, [%r17+532];
	ld.shared.f32 	%f23, [%r17+536];
	ld.shared.f32 	%f24, [%r17+540];
	mov.b32 	%r109, 0;
	mov.pred 	%p34, -1;
$L__BB0_19:
	mov.pred 	%p5, %p34;
	add.s32 	%r91, %r4, %r109;
	mul.wide.u32 	%rd17, %r109, 4;
	add.s64 	%rd18, %rd3, %rd17;
	shl.b32 	%r92, %r91, 2;
	mov.u32 	%r93, _ZZ17my_kernel_kernel0E18PaddedInput_shared;
	add.s32 	%r94, %r93, %r92;
	ld.shared.f32 	%f48, [%r94+16];
	ld.shared.f32 	%f49, [%r94];
	ld.local.f32 	%f50, [%rd18];
	fma.rn.f32 	%f51, %f49, %f9, %f50;
	ld.local.f32 	%f52, [%rd18+384];
	fma.rn.f32 	%f53, %f48, %f9, %f52;
	ld.local.f32 	%f54, [%rd18+4];
	fma.rn.f32 	%f55, %f49, %f10, %f54;
	ld.local.f32 	%f56, [%rd18+388];
	fma.rn.f32 	%f57, %f48, %f10, %f56;
	ld.local.f32 	%f58, [%rd18+8];
	fma.rn.f32 	%f59, %f49, %f11, %f58;
	ld.local.f32 	%f60, [%rd18+392];
	fma.rn.f32 	%f61, %f48, %f11, %f60;
	ld.local.f32 	%f62, [%rd18+12];
	fma.rn.f32 	%f63, %f49, %f12, %f62;
	ld.local.f32 	%f64, [%rd18+396];
	fma.rn.f32 	%f65, %f48, %f12, %f64;
	ld.shared.f32 	%f66, [%r94+20];
	ld.shared.f32 	%f67, [%r94+4];
	fma.rn.f32 	%f68, %f67, %f13, %f51;
	st.local.f32 	[%rd18], %f68;
	fma.rn.f32 	%f69, %f66, %f13, %f53;
	st.local.f32 	[%rd18+384], %f69;
	fma.rn.f32 	%f70, %f67, %f14, %f55;
	st.local.f32 	[%rd18+4], %f70;
	fma.rn.f32 	%f71, %f66, %f14, %f57;
	st.local.f32 	[%rd18+388], %f71;
	fma.rn.f32 	%f72, %f67, %f15, %f59;
	st.local.f32 	[%rd18+8], %f72;
	fma.rn.f32 	%f73, %f66, %f15, %f61;
	st.local.f32 	[%rd18+392], %f73;
	fma.rn.f32 	%f74, %f67, %f16, %f63;
	st.local.f32 	[%rd18+12], %f74;
	fma.rn.f32 	%f75, %f66, %f16, %f65;
	st.local.f32 	[%rd18+396], %f75;
	ld.local.f32 	%f76, [%rd18+16];
	fma.rn.f32 	%f77, %f49, %f17, %f76;
	ld.local.f32 	%f78, [%rd18+400];
	fma.rn.f32 	%f79, %f48, %f17, %f78;
	ld.local.f32 	%f80, [%rd18+20];
	fma.rn.f32 	%f81, %f49, %f18, %f80;
	ld.local.f32 	%f82, [%rd18+404];
	fma.rn.f32 	%f83, %f48, %f18, %f82;
	ld.local.f32 	%f84, [%rd18+24];
	fma.rn.f32 	%f85, %f49, %f19, %f84;
	ld.local.f32 	%f86, [%rd18+408];
	fma.rn.f32 	%f87, %f48, %f19, %f86;
	ld.local.f32 	%f88, [%rd18+28];
	fma.rn.f32 	%f89, %f49, %f20, %f88;
	ld.local.f32 	%f90, [%rd18+412];
	fma.rn.f32 	%f91, %f48, %f20, %f90;
	fma.rn.f32 	%f92, %f67, %f21, %f77;
	st.local.f32 	[%rd18+16], %f92;
	fma.rn.f32 	%f93, %f66, %f21, %f79;
	st.local.f32 	[%rd18+400], %f93;
	fma.rn.f32 	%f94, %f67, %f22, %f81;
	st.local.f32 	[%rd18+20], %f94;
	fma.rn.f32 	%f95, %f66, %f22, %f83;
	st.local.f32 	[%rd18+404], %f95;
	fma.rn.f32 	%f96, %f67, %f23, %f85;
	st.local.f32 	[%rd18+24], %f96;
	fma.rn.f32 	%f97, %f66, %f23, %f87;
	st.local.f32 	[%rd18+408], %f97;
	fma.rn.f32 	%f98, %f67, %f24, %f89;
	st.local.f32 	[%rd18+28], %f98;
	fma.rn.f32 	%f99, %f66, %f24, %f91;
	st.local.f32 	[%rd18+412], %f99;
	ld.shared.f32 	%f100, [%r94+48];
	ld.shared.f32 	%f101, [%r94+32];
	ld.local.f32 	%f102, [%rd18+32];
	fma.rn.f32 	%f103, %f101, %f9, %f102;
	ld.local.f32 	%f104, [%rd18+416];
	fma.rn.f32 	%f105, %f100, %f9, %f104;
	ld.local.f32 	%f106, [%rd18+36];
	fma.rn.f32 	%f107, %f101, %f10, %f106;
	ld.local.f32 	%f108, [%rd18+420];
	fma.rn.f32 	%f109, %f100, %f10, %f108;
	ld.local.f32 	%f110, [%rd18+40];
	fma.rn.f32 	%f111, %f101, %f11, %f110;
	ld.local.f32 	%f112, [%rd18+424];
	fma.rn.f32 	%f113, %f100, %f11, %f112;
	ld.local.f32 	%f114, [%rd18+44];
	fma.rn.f32 	%f115, %f101, %f12, %f114;
	ld.local.f32 	%f116, [%rd18+428];
	fma.rn.f32 	%f117, %f100, %f12, %f116;
	ld.shared.f32 	%f118, [%r94+52];
	ld.shared.f32 	%f119, [%r94+36];
	fma.rn.f32 	%f120, %f119, %f13, %f103;
	st.local.f32 	[%rd18+32], %f120;
	fma.rn.f32 	%f121, %f118, %f13, %f105;
	st.local.f32 	[%rd18+416], %f121;
	fma.rn.f32 	%f122, %f119, %f14, %f107;
	st.local.f32 	[%rd18+36], %f122;
	fma.rn.f32 	%f123, %f118, %f14, %f109;
	st.local.f32 	[%rd18+420], %f123;
	fma.rn.f32 	%f124, %f119, %f15, %f111;
	st.local.f32 	[%rd18+40], %f124;
	fma.rn.f32 	%f125, %f118, %f15, %f113;
	st.local.f32 	[%rd18+424], %f125;
	fma.rn.f32 	%f126, %f119, %f16, %f115;
	st.local.f32 	[%rd18+44], %f126;
	fma.rn.f32 	%f127, %f118, %f16, %f117;
	st.local.f32 	[%rd18+428], %f127;
	ld.local.f32 	%f128, [%rd18+48];
	fma.rn.f32 	%f129, %f101, %f17, %f128;
	ld.local.f32 	%f130, [%rd18+432];
	fma.rn.f32 	%f131, %f100, %f17, %f130;
	ld.local.f32 	%f132, [%rd18+52];
	fma.rn.f32 	%f133, %f101, %f18, %f132;
	ld.local.f32 	%f134, [%rd18+436];
	fma.rn.f32 	%f135, %f100, %f18, %f134;
	ld.local.f32 	%f136, [%rd18+56];
	fma.rn.f32 	%f137, %f101, %f19, %f136;
	ld.local.f32 	%f138, [%rd18+440];
	fma.rn.f32 	%f139, %f100, %f19, %f138;
	ld.local.f32 	%f140, [%rd18+60];
	fma.rn.f32 	%f141, %f101, %f20, %f140;
	ld.local.f32 	%f142, [%rd18+444];
	fma.rn.f32 	%f143, %f100, %f20, %f142;
	fma.rn.f32 	%f144, %f119, %f21, %f129;
	st.local.f32 	[%rd18+48], %f144;
	fma.rn.f32 	%f145, %f118, %f21, %f131;
	st.local.f32 	[%rd18+432], %f145;
	fma.rn.f32 	%f146, %f119, %f22, %f133;
	st.local.f32 	[%rd18+52], %f146;
	fma.rn.f32 	%f147, %f118, %f22, %f135;
	st.local.f32 	[%rd18+436], %f147;
	fma.rn.f32 	%f148, %f119, %f23, %f137;
	st.local.f32 	[%rd18+56], %f148;
	fma.rn.f32 	%f149, %f118, %f23, %f139;
	st.local.f32 	[%rd18+440], %f149;
	fma.rn.f32 	%f150, %f119, %f24, %f141;
	st.local.f32 	[%rd18+60], %f150;
	fma.rn.f32 	%f151, %f118, %f24, %f143;
	st.local.f32 	[%rd18+444], %f151;
	ld.shared.f32 	%f152, [%r94+80];
	ld.shared.f32 	%f153, [%r94+64];
	ld.local.f32 	%f154, [%rd18+64];
	fma.rn.f32 	%f155, %f153, %f9, %f154;
	ld.local.f32 	%f156, [%rd18+448];
	fma.rn.f32 	%f157, %f152, %f9, %f156;
	ld.local.f32 	%f158, [%rd18+68];
	fma.rn.f32 	%f159, %f153, %f10, %f158;
	ld.local.f32 	%f160, [%rd18+452];
	fma.rn.f32 	%f161, %f152, %f10, %f160;
	ld.local.f32 	%f162, [%rd18+72];
	fma.rn.f32 	%f163, %f153, %f11, %f162;
	ld.local.f32 	%f164, [%rd18+456];
	fma.rn.f32 	%f165, %f152, %f11, %f164;
	ld.local.f32 	%f166, [%rd18+76];
	fma.rn.f32 	%f167, %f153, %f12, %f166;
	ld.local.f32 	%f168, [%rd18+460];
	fma.rn.f32 	%f169, %f152, %f12, %f168;
	ld.shared.f32 	%f170, [%r94+84];
	ld.shared.f32 	%f171, [%r94+68];
	fma.rn.f32 	%f172, %f171, %f13, %f155;
	st.local.f32 	[%rd18+64], %f172;
	fma.rn.f32 	%f173, %f170, %f13, %f157;
	st.local.f32 	[%rd18+448], %f173;
	fma.rn.f32 	%f174, %f171, %f14, %f159;
	st.local.f32 	[%rd18+68], %f174;
	fma.rn.f32 	%f175, %f170, %f14, %f161;
	st.local.f32 	[%rd18+452], %f175;
	fma.rn.f32 	%f176, %f171, %f15, %f163;
	st.local.f32 	[%rd18+72], %f176;
	fma.rn.f32 	%f177, %f170, %f15, %f165;
	st.local.f32 	[%rd18+456], %f177;
	fma.rn.f32 	%f178, %f171, %f16, %f167;
	st.local.f32 	[%rd18+76], %f178;
	fma.rn.f32 	%f179, %f170, %f16, %f169;
	st.local.f32 	[%rd18+460], %f179;
	ld.local.f32 	%f180, [%rd18+80];
	fma.rn.f32 	%f181, %f153, %f17, %f180;
	ld.local.f32 	%f182, [%rd18+464];
	fma.rn.f32 	%f183, %f152, %f17, %f182;
	ld.local.f32 	%f184, [%rd18+84];
	fma.rn.f32 	%f185, %f153, %f18, %f184;
	ld.local.f32 	%f186, [%rd18+468];
	fma.rn.f32 	%f187, %f152, %f18, %f186;
	ld.local.f32 	%f188, [%rd18+88];
	fma.rn.f32 	%f189, %f153, %f19, %f188;
	ld.local.f32 	%f190, [%rd18+472];
	fma.rn.f32 	%f191, %f152, %f19, %f190;
	ld.local.f32 	%f192, [%rd18+92];
	fma.rn.f32 	%f193, %f153, %f20, %f192;
	ld.local.f32 	%f194, [%rd18+476];
	fma.rn.f32 	%f195, %f152, %f20, %f194;
	fma.rn.f32 	%f196, %f171, %f21, %f181;
	st.local.f32 	[%rd18+80], %f196;
	fma.rn.f32 	%f197, %f170, %f21, %f183;
	st.local.f32 	[%rd18+464], %f197;
	fma.rn.f32 	%f198, %f171, %f22, %f185;
	st.local.f32 	[%rd18+84], %f198;
	fma.rn.f32 	%f199, %f170, %f22, %f187;
	st.local.f32 	[%rd18+468], %f199;
	fma.rn.f32 	%f200, %f171, %f23, %f189;
	st.local.f32 	[%rd18+88], %f200;
	fma.rn.f32 	%f201, %f170, %f23, %f191;
	st.local.f32 	[%rd18+472], %f201;
	fma.rn.f32 	%f202, %f171, %f24, %f193;
	st.local.f32 	[%rd18+92], %f202;
	fma.rn.f32 	%f203, %f170, %f24, %f195;
	st.local.f32 	[%rd18+476], %f203;
	ld.shared.f32 	%f204, [%r94+112];
	ld.shared.f32 	%f205, [%r94+96];
	ld.local.f32 	%f206, [%rd18+96];
	fma.rn.f32 	%f207, %f205, %f9, %f206;
	ld.local.f32 	%f208, [%rd18+480];
	fma.rn.f32 	%f209, %f204, %f9, %f208;
	ld.local.f32 	%f210, [%rd18+100];
	fma.rn.f32 	%f211, %f205, %f10, %f210;
	ld.local.f32 	%f212, [%rd18+484];
	fma.rn.f32 	%f213, %f204, %f10, %f212;
	ld.local.f32 	%f214, [%rd18+104];
	fma.rn.f32 	%f215, %f205, %f11, %f214;
	ld.local.f32 	%f216, [%rd18+488];
	fma.rn.f32 	%f217, %f204, %f11, %f216;
	ld.local.f32 	%f218, [%rd18+108];
	fma.rn.f32 	%f219, %f205, %f12, %f218;
	ld.local.f32 	%f220, [%rd18+492];
	fma.rn.f32 	%f221, %f204, %f12, %f220;
	ld.shared.f32 	%f222, [%r94+116];
	ld.shared.f32 	%f223, [%r94+100];
	fma.rn.f32 	%f224, %f223, %f13, %f207;
	st.local.f32 	[%rd18+96], %f224;
	fma.rn.f32 	%f225, %f222, %f13, %f209;
	st.local.f32 	[%rd18+480], %f225;
	fma.rn.f32 	%f226, %f223, %f14, %f211;
	st.local.f32 	[%rd18+100], %f226;
	fma.rn.f32 	%f227, %f222, %f14, %f213;
	st.local.f32 	[%rd18+484], %f227;
	fma.rn.f32 	%f228, %f223, %f15, %f215;
	st.local.f32 	[%rd18+104], %f228;
	fma.rn.f32 	%f229, %f222, %f15, %f217;
	st.local.f32 	[%rd18+488], %f229;
	fma.rn.f32 	%f230, %f223, %f16, %f219;
	st.local.f32 	[%rd18+108], %f230;
	fma.rn.f32 	%f231, %f222, %f16, %f221;
	st.local.f32 	[%rd18+492], %f231;
	ld.local.f32 	%f232, [%rd18+112];
	fma.rn.f32 	%f233, %f205, %f17, %f232;
	ld.local.f32 	%f234, [%rd18+496];
	fma.rn.f32 	%f235, %f204, %f17, %f234;
	ld.local.f32 	%f236, [%rd18+116];
	fma.rn.f32 	%f237, %f205, %f18, %f236;
	ld.local.f32 	%f238, [%rd18+500];
	fma.rn.f32 	%f239, %f204, %f18, %f238;
	ld.local.f32 	%f240, [%rd18+120];
	fma.rn.f32 	%f241, %f205, %f19, %f240;
	ld.local.f32 	%f242, [%rd18+504];
	fma.rn.f32 	%f243, %f204, %f19, %f242;
	ld.local.f32 	%f244, [%rd18+124];
	fma.rn.f32 	%f245, %f205, %f20, %f244;
	ld.local.f32 	%f246, [%rd18+508];
	fma.rn.f32 	%f247, %f204, %f20, %f246;
	fma.rn.f32 	%f248, %f223, %f21, %f233;
	st.local.f32 	[%rd18+112], %f248;
	fma.rn.f32 	%f249, %f222, %f21, %f235;
	st.local.f32 	[%rd18+496], %f249;
	fma.rn.f32 	%f250, %f223, %f22, %f237;
	st.local.f32 	[%rd18+116], %f250;
	fma.rn.f32 	%f251, %f222, %f22, %f239;
	st.local.f32 	[%rd18+500], %f251;
	fma.rn.f32 	%f252, %f223, %f23, %f241;
	st.local.f32 	[%rd18+120], %f252;
	fma.rn.f32 	%f253, %f222, %f23, %f243;
	st.local.f32 	[%rd18+504], %f253;
	fma.rn.f32 	%f254, %f223, %f24, %f245;
	st.local.f32 	[%rd18+124], %f254;
	fma.rn.f32 	%f255, %f222, %f24, %f247;
	st.local.f32 	[%rd18+508], %f255;
	ld.shared.f32 	%f256, [%r94+144];
	ld.shared.f32 	%f257, [%r94+128];
	ld.local.f32 	%f258, [%rd18+128];
	fma.rn.f32 	%f259, %f257, %f9, %f258;
	ld.local.f32 	%f260, [%rd18+512];
	fma.rn.f32 	%f261, %f256, %f9, %f260;
	ld.local.f32 	%f262, [%rd18+132];
	fma.rn.f32 	%f263, %f257, %f10, %f262;
	ld.local.f32 	%f264, [%rd18+516];
	fma.rn.f32 	%f265, %f256, %f10, %f264;
	ld.local.f32 	%f266, [%rd18+136];
	fma.rn.f32 	%f267, %f257, %f11, %f266;
	ld.local.f32 	%f268, [%rd18+520];
	fma.rn.f32 	%f269, %f256, %f11, %f268;
	ld.local.f32 	%f270, [%rd18+140];
	fma.rn.f32 	%f271, %f257, %f12, %f270;
	ld.local.f32 	%f272, [%rd18+524];
	fma.rn.f32 	%f273, %f256, %f12, %f272;
	ld.shared.f32 	%f274, [%r94+148];
	ld.shared.f32 	%f275, [%r94+132];
	fma.rn.f32 	%f276, %f275, %f13, %f259;
	st.local.f32 	[%rd18+128], %f276;
	fma.rn.f32 	%f277, %f274, %f13, %f261;
	st.local.f32 	[%rd18+512], %f277;
	fma.rn.f32 	%f278, %f275, %f14, %f263;
	st.local.f32 	[%rd18+132], %f278;
	fma.rn.f32 	%f279, %f274, %f14, %f265;
	st.local.f32 	[%rd18+516], %f279;
	fma.rn.f32 	%f280, %f275, %f15, %f267;
	st.local.f32 	[%rd18+136], %f280;
	fma.rn.f32 	%f281, %f274, %f15, %f269;
	st.local.f32 	[%rd18+520], %f281;
	fma.rn.f32 	%f282, %f275, %f16, %f271;
	st.local.f32 	[%rd18+140], %f282;
	fma.rn.f32 	%f283, %f274, %f16, %f273;
	st.local.f32 	[%rd18+524], %f283;
	ld.local.f32 	%f284, [%rd18+144];
	fma.rn.f32 	%f285, %f257, %f17, %f284;
	ld.local.f32 	%f286, [%rd18+528];
	fma.rn.f32 	%f287, %f256, %f17, %f286;
	ld.local.f32 	%f288, [%rd18+148];
	fma.rn.f32 	%f289, %f257, %f18, %f288;
	ld.local.f32 	%f290, [%rd18+532];
	fma.rn.f32 	%f291, %f256, %f18, %f290;
	ld.local.f32 	%f292, [%rd18+152];
	fma.rn.f32 	%f293, %f257, %f19, %f292;
	ld.local.f32 	%f294, [%rd18+536];
	fma.rn.f32 	%f295, %f256, %f19, %f294;
	ld.local.f32 	%f296, [%rd18+156];
	fma.rn.f32 	%f297, %f257, %f20, %f296;
	ld.local.f32 	%f298, [%rd18+540];
	fma.rn.f32 	%f299, %f256, %f20, %f298;
	fma.rn.f32 	%f300, %f275, %f21, %f285;
	st.local.f32 	[%rd18+144], %f300;
	fma.rn.f32 	%f301, %f274, %f21, %f287;
	st.local.f32 	[%rd18+528], %f301;
	fma.rn.f32 	%f302, %f275, %f22, %f289;
	st.local.f32 	[%rd18+148], %f302;
	fma.rn.f32 	%f303, %f274, %f22, %f291;
	st.local.f32 	[%rd18+532], %f303;
	fma.rn.f32 	%f304, %f275, %f23, %f293;
	st.local.f32 	[%rd18+152], %f304;
	fma.rn.f32 	%f305, %f274, %f23, %f295;
	st.local.f32 	[%rd18+536], %f305;
	fma.rn.f32 	%f306, %f275, %f24, %f297;
	st.local.f32 	[%rd18+156], %f306;
	fma.rn.f32 	%f307, %f274, %f24, %f299;
	st.local.f32 	[%rd18+540], %f307;
	ld.shared.f32 	%f308, [%r94+176];
	ld.shared.f32 	%f309, [%r94+160];
	ld.local.f32 	%f310, [%rd18+160];
	fma.rn.f32 	%f311, %f309, %f9, %f310;
	ld.local.f32 	%f312, [%rd18+544];
	fma.rn.f32 	%f313, %f308, %f9, %f312;
	ld.local.f32 	%f314, [%rd18+164];
	fma.rn.f32 	%f315, %f309, %f10, %f314;
	ld.local.f32 	%f316, [%rd18+548];
	fma.rn.f32 	%f317, %f308, %f10, %f316;
	ld.local.f32 	%f318, [%rd18+168];
	fma.rn.f32 	%f319, %f309, %f11, %f318;
	ld.local.f32 	%f320, [%rd18+552];
	fma.rn.f32 	%f321, %f308, %f11, %f320;
	ld.local.f32 	%f322, [%rd18+172];
	fma.rn.f32 	%f323, %f309, %f12, %f322;
	ld.local.f32 	%f324, [%rd18+556];
	fma.rn.f32 	%f325, %f308, %f12, %f324;
	ld.shared.f32 	%f326, [%r94+180];
	ld.shared.f32 	%f327, [%r94+164];
	fma.rn.f32 	%f328, %f327, %f13, %f311;
	st.local.f32 	[%rd18+160], %f328;
	fma.rn.f32 	%f329, %f326, %f13, %f313;
	st.local.f32 	[%rd18+544], %f329;
	fma.rn.f32 	%f330, %f327, %f14, %f315;
	st.local.f32 	[%rd18+164], %f330;
	fma.rn.f32 	%f331, %f326, %f14, %f317;
	st.local.f32 	[%rd18+548], %f331;
	fma.rn.f32 	%f332, %f327, %f15, %f319;
	st.local.f32 	[%rd18+168], %f332;
	fma.rn.f32 	%f333, %f326, %f15, %f321;
	st.local.f32 	[%rd18+552], %f333;
	fma.rn.f32 	%f334, %f327, %f16, %f323;
	st.local.f32 	[%rd18+172], %f334;
	fma.rn.f32 	%f335, %f326, %f16, %f325;
	st.local.f32 	[%rd18+556], %f335;
	ld.local.f32 	%f336, [%rd18+176];
	fma.rn.f32 	%f337, %f309, %f17, %f336;
	ld.local.f32 	%f338, [%rd18+560];
	fma.rn.f32 	%f339, %f308, %f17, %f338;
	ld.local.f32 	%f340, [%rd18+180];
	fma.rn.f32 	%f341, %f309, %f18, %f340;
	ld.local.f32 	%f342, [%rd18+564];
	fma.rn.f32 	%f343, %f308, %f18, %f342;
	ld.local.f32 	%f344, [%rd18+184];
	fma.rn.f32 	%f345, %f309, %f19, %f344;
	ld.local.f32 	%f346, [%rd18+568];
	fma.rn.f32 	%f347, %f308, %f19, %f346;
	ld.local.f32 	%f348, [%rd18+188];
	fma.rn.f32 	%f349, %f309, %f20, %f348;
	ld.local.f32 	%f350, [%rd18+572];
	fma.rn.f32 	%f351, %f308, %f20, %f350;
	fma.rn.f32 	%f352, %f327, %f21, %f337;
	st.local.f32 	[%rd18+176], %f352;
	fma.rn.f32 	%f353, %f326, %f21, %f339;
	st.local.f32 	[%rd18+560], %f353;
	fma.rn.f32 	%f354, %f327, %f22, %f341;
	st.local.f32 	[%rd18+180], %f354;
	fma.rn.f32 	%f355, %f326, %f22, %f343;
	st.local.f32 	[%rd18+564], %f355;
	fma.rn.f32 	%f356, %f327, %f23, %f345;
	st.local.f32 	[%rd18+184], %f356;
	fma.rn.f32 	%f357, %f326, %f23, %f347;
	st.local.f32 	[%rd18+568], %f357;
	fma.rn.f32 	%f358, %f327, %f24, %f349;
	st.local.f32 	[%rd18+188], %f358;
	fma.rn.f32 	%f359, %f326, %f24, %f351;
	st.local.f32 	[%rd18+572], %f359;
	mov.b32 	%r109, 48;
	mov.pred 	%p34, 0;
	@%p5 bra 	$L__BB0_19;
	add.s32 	%r108, %r108, 1;
	setp.ne.s32 	%p28, %r108, 64;
	@%p28 bra 	$L__BB0_4;
	add.s32 	%r107, %r107, 1;
	setp.ne.s32 	%p29, %r107, 3;
	@%p29 bra 	$L__BB0_3;
	add.s32 	%r106, %r106, 1;
	setp.ne.s32 	%p30, %r106, 3;
	@%p30 bra 	$L__BB0_2;
	add.s32 	%r105, %r105, 1;
	setp.ne.s32 	%p31, %r105, 3;
	@%p31 bra 	$L__BB0_1;
	ld.param.u64 	%rd31, [my_kernel_kernel0_param_4];
	ld.param.u64 	%rd30, [my_kernel_kernel0_param_3];
	ld.param.u64 	%rd29, [my_kernel_kernel0_param_2];
	shr.u32 	%r96, %r1, 5;
	mad.lo.s32 	%r97, %r96, 36864, %r2;
	shl.b32 	%r98, %r1, 3;
	and.b32  	%r99, %r98, 248;
	add.s32 	%r100, %r97, %r3;
	add.s32 	%r32, %r100, %r99;
	cvta.to.global.u64 	%rd19, %rd30;
	shl.b32 	%r101, %r1, 5;
	cvt.u64.u32 	%rd20, %r101;
	and.b64  	%rd21, %rd20, 480;
	add.s64 	%rd22, %rd19, %rd21;
	ld.global.nc.f32 	%f25, [%rd22];
	cvta.to.global.u64 	%rd23, %rd31;
	add.s64 	%rd24, %rd23, %rd21;
	ld.global.nc.f32 	%f26, [%rd24];
	ld.global.nc.f32 	%f27, [%rd22+4];
	ld.global.nc.f32 	%f28, [%rd24+4];
	ld.global.nc.f32 	%f29, [%rd22+8];
	ld.global.nc.f32 	%f30, [%rd24+8];
	ld.global.nc.f32 	%f31, [%rd22+12];
	ld.global.nc.f32 	%f32, [%rd24+12];
	ld.global.nc.f32 	%f33, [%rd22+16];
	ld.global.nc.f32 	%f34, [%rd24+16];
	ld.global.nc.f32 	%f35, [%rd22+20];
	ld.global.nc.f32 	%f36, [%rd24+20];
	ld.global.nc.f32 	%f37, [%rd22+24];
	ld.global.nc.f32 	%f38, [%rd24+24];
	ld.global.nc.f32 	%f39, [%rd22+28];
	ld.global.nc.f32 	%f40, [%rd24+28];
	cvta.to.global.u64 	%rd7, %rd29;
	mov.b32 	%r110, 0;
	mov.pred 	%p35, -1;
$L__BB0_25:
	mov.pred 	%p6, %p35;
	mul.lo.s32 	%r103, %r110, 48;
	mad.lo.s32 	%r104, %r110, 18432, %r32;
	mul.wide.u32 	%rd25, %r103, 4;
	add.s64 	%rd26, %rd3, %rd25;
	ld.local.v4.f32 	{%f360, %f361, %f362, %f363}, [%rd26];
	fma.rn.f32 	%f364, %f360, %f25, %f26;
	max.f32 	%f365, %f364, 0f00000000;
	mul.wide.u32 	%rd27, %r104, 4;
	add.s64 	%rd28, %rd7, %rd27;
	st.global.f32 	[%rd28], %f365;
	ld.local.v4.f32 	{%f366, %f367, %f368, %f369}, [%rd26+384];
	fma.rn.f32 	%f370, %f366, %f25, %f26;
	max.f32 	%f371, %f370, 0f00000000;
	st.global.f32 	[%rd28+1024], %f371;
	fma.rn.f32 	%f372, %f361, %f27, %f28;
	max.f32 	%f373, %f372, 0f00000000;
	st.global.f32 	[%rd28+4], %f373;
	fma.rn.f32 	%f374, %f367, %f27, %f28;
	max.f32 	%f375, %f374, 0f00000000;
	st.global.f32 	[%rd28+1028], %f375;
	fma.rn.f32 	%f376, %f362, %f29, %f30;
	max.f32 	%f377, %f376, 0f00000000;
	st.global.f32 	[%rd28+8], %f377;
	fma.rn.f32 	%f378, %f368, %f29, %f30;
	max.f32 	%f379, %f378, 0f00000000;
	st.global.f32 	[%rd28+1032], %f379;
	fma.rn.f32 	%f380, %f363, %f31, %f32;
	max.f32 	%f381, %f380, 0f00000000;
	st.global.f32 	[%rd28+12], %f381;
	fma.rn.f32 	%f382, %f369, %f31, %f32;
	max.f32 	%f383, %f382, 0f00000000;
	st.global.f32 	[%rd28+1036], %f383;
	ld.local.v4.f32 	{%f384, %f385, %f386, %f387}, [%rd26+16];
	fma.rn.f32 	%f388, %f384, %f33, %f34;
	max.f32 	%f389, %f388, 0f00000000;
	st.global.f32 	[%rd28+16], %f389;
	ld.local.v4.f32 	{%f390, %f391, %f392, %f393}, [%rd26+400];
	fma.rn.f32 	%f394, %f390, %f33, %f34;
	max.f32 	%f395, %f394, 0f00000000;
	st.global.f32 	[%rd28+1040], %f395;
	fma.rn.f32 	%f396, %f385, %f35, %f36;
	max.f32 	%f397, %f396, 0f00000000;
	st.global.f32 	[%rd28+20], %f397;
	fma.rn.f32 	%f398, %f391, %f35, %f36;
	max.f32 	%f399, %f398, 0f00000000;
	st.global.f32 	[%rd28+1044], %f399;
	fma.rn.f32 	%f400, %f386, %f37, %f38;
	max.f32 	%f401, %f400, 0f00000000;
	st.global.f32 	[%rd28+24], %f401;
	fma.rn.f32 	%f402, %f392, %f37, %f38;
	max.f32 	%f403, %f402, 0f00000000;
	st.global.f32 	[%rd28+1048], %f403;
	fma.rn.f32 	%f404, %f387, %f39, %f40;
	max.f32 	%f405, %f404, 0f00000000;
	st.global.f32 	[%rd28+28], %f405;
	fma.rn.f32 	%f406, %f393, %f39, %f40;
	max.f32 	%f407, %f406, 0f00000000;
	st.global.f32 	[%rd28+1052], %f407;
	ld.local.v4.f32 	{%f408, %f409, %f410, %f411}, [%rd26+32];
	fma.rn.f32 	%f412, %f408, %f25, %f26;
	max.f32 	%f413, %f412, 0f00000000;
	st.global.f32 	[%rd28+2048], %f413;
	ld.local.v4.f32 	{%f414, %f415, %f416, %f417}, [%rd26+416];
	fma.rn.f32 	%f418, %f414, %f25, %f26;
	max.f32 	%f419, %f418, 0f00000000;
	st.global.f32 	[%rd28+3072], %f419;
	fma.rn.f32 	%f420, %f409, %f27, %f28;
	max.f32 	%f421, %f420, 0f00000000;
	st.global.f32 	[%rd28+2052], %f421;
	fma.rn.f32 	%f422, %f415, %f27, %f28;
	max.f32 	%f423, %f422, 0f00000000;
	st.global.f32 	[%rd28+3076], %f423;
	fma.rn.f32 	%f424, %f410, %f29, %f30;
	max.f32 	%f425, %f424, 0f00000000;
	st.global.f32 	[%rd28+2056], %f425;
	fma.rn.f32 	%f426, %f416, %f29, %f30;
	max.f32 	%f427, %f426, 0f00000000;
	st.global.f32 	[%rd28+3080], %f427;
	fma.rn.f32 	%f428, %f411, %f31, %f32;
	max.f32 	%f429, %f428, 0f00000000;
	st.global.f32 	[%rd28+2060], %f429;
	fma.rn.f32 	%f430, %f417, %f31, %f32;
	max.f32 	%f431, %f430, 0f00000000;
	st.global.f32 	[%rd28+3084], %f431;
	ld.local.v4.f32 	{%f432, %f433, %f434, %f435}, [%rd26+48];
	fma.rn.f32 	%f436, %f432, %f33, %f34;
	max.f32 	%f437, %f436, 0f00000000;
	st.global.f32 	[%rd28+2064], %f437;
	ld.local.v4.f32 	{%f438, %f439, %f440, %f441}, [%rd26+432];
	fma.rn.f32 	%f442, %f438, %f33, %f34;
	max.f32 	%f443, %f442, 0f00000000;
	st.global.f32 	[%rd28+3088], %f443;
	fma.rn.f32 	%f444, %f433, %f35, %f36;
	max.f32 	%f445, %f444, 0f00000000;
	st.global.f32 	[%rd28+2068], %f445;
	fma.rn.f32 	%f446, %f439, %f35, %f36;
	max.f32 	%f447, %f446, 0f00000000;
	st.global.f32 	[%rd28+3092], %f447;
	fma.rn.f32 	%f448, %f434, %f37, %f38;
	max.f32 	%f449, %f448, 0f00000000;
	st.global.f32 	[%rd28+2072], %f449;
	fma.rn.f32 	%f450, %f440, %f37, %f38;
	max.f32 	%f451, %f450, 0f00000000;
	st.global.f32 	[%rd28+3096], %f451;
	fma.rn.f32 	%f452, %f435, %f39, %f40;
	max.f32 	%f453, %f452, 0f00000000;
	st.global.f32 	[%rd28+2076], %f453;
	fma.rn.f32 	%f454, %f441, %f39, %f40;
	max.f32 	%f455, %f454, 0f00000000;
	st.global.f32 	[%rd28+3100], %f455;
	ld.local.v4.f32 	{%f456, %f457, %f458, %f459}, [%rd26+64];
	fma.rn.f32 	%f460, %f456, %f25, %f26;
	max.f32 	%f461, %f460, 0f00000000;
	st.global.f32 	[%rd28+4096], %f461;
	ld.local.v4.f32 	{%f462, %f463, %f464, %f465}, [%rd26+448];
	fma.rn.f32 	%f466, %f462, %f25, %f26;
	max.f32 	%f467, %f466, 0f00000000;
	st.global.f32 	[%rd28+5120], %f467;
	fma.rn.f32 	%f468, %f457, %f27, %f28;
	max.f32 	%f469, %f468, 0f00000000;
	st.global.f32 	[%rd28+4100], %f469;
	fma.rn.f32 	%f470, %f463, %f27, %f28;
	max.f32 	%f471, %f470, 0f00000000;
	st.global.f32 	[%rd28+5124], %f471;
	fma.rn.f32 	%f472, %f458, %f29, %f30;
	max.f32 	%f473, %f472, 0f00000000;
	st.global.f32 	[%rd28+4104], %f473;
	fma.rn.f32 	%f474, %f464, %f29, %f30;
	max.f32 	%f475, %f474, 0f00000000;
	st.global.f32 	[%rd28+5128], %f475;
	fma.rn.f32 	%f476, %f459, %f31, %f32;
	max.f32 	%f477, %f476, 0f00000000;
	st.global.f32 	[%rd28+4108], %f477;
	fma.rn.f32 	%f478, %f465, %f31, %f32;
	max.f32 	%f479, %f478, 0f00000000;
	st.global.f32 	[%rd28+5132], %f479;
	ld.local.v4.f32 	{%f480, %f481, %f482, %f483}, [%rd26+80];
	fma.rn.f32 	%f484, %f480, %f33, %f34;
	max.f32 	%f485, %f484, 0f00000000;
	st.global.f32 	[%rd28+4112], %f485;
	ld.local.v4.f32 	{%f486, %f487, %f488, %f489}, [%rd26+464];
	fma.rn.f32 	%f490, %f486, %f33, %f34;
	max.f32 	%f491, %f490, 0f00000000;
	st.global.f32 	[%rd28+5136], %f491;
	fma.rn.f32 	%f492, %f481, %f35, %f36;
	max.f32 	%f493, %f492, 0f00000000;
	st.global.f32 	[%rd28+4116], %f493;
	fma.rn.f32 	%f494, %f487, %f35, %f36;
	max.f32 	%f495, %f494, 0f00000000;
	st.global.f32 	[%rd28+5140], %f495;
	fma.rn.f32 	%f496, %f482, %f37, %f38;
	max.f32 	%f497, %f496, 0f00000000;
	st.global.f32 	[%rd28+4120], %f497;
	fma.rn.f32 	%f498, %f488, %f37, %f38;
	max.f32 	%f499, %f498, 0f00000000;
	st.global.f32 	[%rd28+5144], %f499;
	fma.rn.f32 	%f500, %f483, %f39, %f40;
	max.f32 	%f501, %f500, 0f00000000;
	st.global.f32 	[%rd28+4124], %f501;
	fma.rn.f32 	%f502, %f489, %f39, %f40;
	max.f32 	%f503, %f502, 0f00000000;
	st.global.f32 	[%rd28+5148], %f503;
	ld.local.v4.f32 	{%f504, %f505, %f506, %f507}, [%rd26+96];
	fma.rn.f32 	%f508, %f504, %f25, %f26;
	max.f32 	%f509, %f508, 0f00000000;
	st.global.f32 	[%rd28+6144], %f509;
	ld.local.v4.f32 	{%f510, %f511, %f512, %f513}, [%rd26+480];
	fma.rn.f32 	%f514, %f510, %f25, %f26;
	max.f32 	%f515, %f514, 0f00000000;
	st.global.f32 	[%rd28+7168], %f515;
	fma.rn.f32 	%f516, %f505, %f27, %f28;
	max.f32 	%f517, %f516, 0f00000000;
	st.global.f32 	[%rd28+6148], %f517;
	fma.rn.f32 	%f518, %f511, %f27, %f28;
	max.f32 	%f519, %f518, 0f00000000;
	st.global.f32 	[%rd28+7172], %f519;
	fma.rn.f32 	%f520, %f506, %f29, %f30;
	max.f32 	%f521, %f520, 0f00000000;
	st.global.f32 	[%rd28+6152], %f521;
	fma.rn.f32 	%f522, %f512, %f29, %f30;
	max.f32 	%f523, %f522, 0f00000000;
	st.global.f32 	[%rd28+7176], %f523;
	fma.rn.f32 	%f524, %f507, %f31, %f32;
	max.f32 	%f525, %f524, 0f00000000;
	st.global.f32 	[%rd28+6156], %f525;
	fma.rn.f32 	%f526, %f513, %f31, %f32;
	max.f32 	%f527, %f526, 0f00000000;
	st.global.f32 	[%rd28+7180], %f527;
	ld.local.v4.f32 	{%f528, %f529, %f530, %f531}, [%rd26+112];
	fma.rn.f32 	%f532, %f528, %f33, %f34;
	max.f32 	%f533, %f532, 0f00000000;
	st.global.f32 	[%rd28+6160], %f533;
	ld.local.v4.f32 	{%f534, %f535, %f536, %f537}, [%rd26+496];
	fma.rn.f32 	%f538, %f534, %f33, %f34;
	max.f32 	%f539, %f538, 0f00000000;
	st.global.f32 	[%rd28+7184], %f539;
	fma.rn.f32 	%f540, %f529, %f35, %f36;
	max.f32 	%f541, %f540, 0f00000000;
	st.global.f32 	[%rd28+6164], %f541;
	fma.rn.f32 	%f542, %f535, %f35, %f36;
	max.f32 	%f543, %f542, 0f00000000;
	st.global.f32 	[%rd28+7188], %f543;
	fma.rn.f32 	%f544, %f530, %f37, %f38;
	max.f32 	%f545, %f544, 0f00000000;
	st.global.f32 	[%rd28+6168], %f545;
	fma.rn.f32 	%f546, %f536, %f37, %f38;
	max.f32 	%f547, %f546, 0f00000000;
	st.global.f32 	[%rd28+7192], %f547;
	fma.rn.f32 	%f548, %f531, %f39, %f40;
	max.f32 	%f549, %f548, 0f00000000;
	st.global.f32 	[%rd28+6172], %f549;
	fma.rn.f32 	%f550, %f537, %f39, %f40;
	max.f32 	%f551, %f550, 0f00000000;
	st.global.f32 	[%rd28+7196], %f551;
	ld.local.v4.f32 	{%f552, %f553, %f554, %f555}, [%rd26+128];
	fma.rn.f32 	%f556, %f552, %f25, %f26;
	max.f32 	%f557, %f556, 0f00000000;
	st.global.f32 	[%rd28+8192], %f557;
	ld.local.v4.f32 	{%f558, %f559, %f560, %f561}, [%rd26+512];
	fma.rn.f32 	%f562, %f558, %f25, %f26;
	max.f32 	%f563, %f562, 0f00000000;
	st.global.f32 	[%rd28+9216], %f563;
	fma.rn.f32 	%f564, %f553, %f27, %f28;
	max.f32 	%f565, %f564, 0f00000000;
	st.global.f32 	[%rd28+8196], %f565;
	fma.rn.f32 	%f566, %f559, %f27, %f28;
	max.f32 	%f567, %f566, 0f00000000;
	st.global.f32 	[%rd28+9220], %f567;
	fma.rn.f32 	%f568, %f554, %f29, %f30;
	max.f32 	%f569, %f568, 0f00000000;
	st.global.f32 	[%rd28+8200], %f569;
	fma.rn.f32 	%f570, %f560, %f29, %f30;
	max.f32 	%f571, %f570, 0f00000000;
	st.global.f32 	[%rd28+9224], %f571;
	fma.rn.f32 	%f572, %f555, %f31, %f32;
	max.f32 	%f573, %f572, 0f00000000;
	st.global.f32 	[%rd28+8204], %f573;
	fma.rn.f32 	%f574, %f561, %f31, %f32;
	max.f32 	%f575, %f574, 0f00000000;
	st.global.f32 	[%rd28+9228], %f575;
	ld.local.v4.f32 	{%f576, %f577, %f578, %f579}, [%rd26+144];
	fma.rn.f32 	%f580, %f576, %f33, %f34;
	max.f32 	%f581, %f580, 0f00000000;
	st.global.f32 	[%rd28+8208], %f581;
	ld.local.v4.f32 	{%f582, %f583, %f584, %f585}, [%rd26+528];
	fma.rn.f32 	%f586, %f582, %f33, %f34;
	max.f32 	%f587, %f586, 0f00000000;
	st.global.f32 	[%rd28+9232], %f587;
	fma.rn.f32 	%f588, %f577, %f35, %f36;
	max.f32 	%f589, %f588, 0f00000000;
	st.global.f32 	[%rd28+8212], %f589;
	fma.rn.f32 	%f590, %f583, %f35, %f36;
	max.f32 	%f591, %f590, 0f00000000;
	st.global.f32 	[%rd28+9236], %f591;
	fma.rn.f32 	%f592, %f578, %f37, %f38;
	max.f32 	%f593, %f592, 0f00000000;
	st.global.f32 	[%rd28+8216], %f593;
	fma.rn.f32 	%f594, %f584, %f37, %f38;
	max.f32 	%f595, %f594, 0f00000000;
	st.global.f32 	[%rd28+9240], %f595;
	fma.rn.f32 	%f596, %f579, %f39, %f40;
	max.f32 	%f597, %f596, 0f00000000;
	st.global.f32 	[%rd28+8220], %f597;
	fma.rn.f32 	%f598, %f585, %f39, %f40;
	max.f32 	%f599, %f598, 0f00000000;
	st.global.f32 	[%rd28+9244], %f599;
	ld.local.v4.f32 	{%f600, %f601, %f602, %f603}, [%rd26+160];
	fma.rn.f32 	%f604, %f600, %f25, %f26;
	max.f32 	%f605, %f604, 0f00000000;
	st.global.f32 	[%rd28+10240], %f605;
	ld.local.v4.f32 	{%f606, %f607, %f608, %f609}, [%rd26+544];
	fma.rn.f32 	%f610, %f606, %f25, %f26;
	max.f32 	%f611, %f610, 0f00000000;
	st.global.f32 	[%rd28+11264], %f611;
	fma.rn.f32 	%f612, %f601, %f27, %f28;
	max.f32 	%f613, %f612, 0f00000000;
	st.global.f32 	[%rd28+10244], %f613;
	fma.rn.f32 	%f614, %f607, %f27, %f28;
	max.f32 	%f615, %f614, 0f00000000;
	st.global.f32 	[%rd28+11268], %f615;
	fma.rn.f32 	%f616, %f602, %f29, %f30;
	max.f32 	%f617, %f616, 0f00000000;
	st.global.f32 	[%rd28+10248], %f617;
	fma.rn.f32 	%f618, %f608, %f29, %f30;
	max.f32 	%f619, %f618, 0f00000000;
	st.global.f32 	[%rd28+11272], %f619;
	fma.rn.f32 	%f620, %f603, %f31, %f32;
	max.f32 	%f621, %f620, 0f00000000;
	st.global.f32 	[%rd28+10252], %f621;
	fma.rn.f32 	%f622, %f609, %f31, %f32;
	max.f32 	%f623, %f622, 0f00000000;
	st.global.f32 	[%rd28+11276], %f623;
	ld.local.v4.f32 	{%f624, %f625, %f626, %f627}, [%rd26+176];
	fma.rn.f32 	%f628, %f624, %f33, %f34;
	max.f32 	%f629, %f628, 0f00000000;
	st.global.f32 	[%rd28+10256], %f629;
	ld.local.v4.f32 	{%f630, %f631, %f632, %f633}, [%rd26+560];
	fma.rn.f32 	%f634, %f630, %f33, %f34;
	max.f32 	%f635, %f634, 0f00000000;
	st.global.f32 	[%rd28+11280], %f635;
	fma.rn.f32 	%f636, %f625, %f35, %f36;
	max.f32 	%f637, %f636, 0f00000000;
	st.global.f32 	[%rd28+10260], %f637;
	fma.rn.f32 	%f638, %f631, %f35, %f36;
	max.f32 	%f639, %f638, 0f00000000;
	st.global.f32 	[%rd28+11284], %f639;
	fma.rn.f32 	%f640, %f626, %f37, %f38;
	max.f32 	%f641, %f640, 0f00000000;
	st.global.f32 	[%rd28+10264], %f641;
	fma.rn.f32 	%f642, %f632, %f37, %f38;
	max.f32 	%f643, %f642, 0f00000000;
	st.global.f32 	[%rd28+11288], %f643;
	fma.rn.f32 	%f644, %f627, %f39, %f40;
	max.f32 	%f645, %f644, 0f00000000;
	st.global.f32 	[%rd28+10268], %f645;
	fma.rn.f32 	%f646, %f633, %f39, %f40;
	max.f32 	%f647, %f646, 0f00000000;
	st.global.f32 	[%rd28+11292], %f647;
	mov.b32 	%r110, 1;
	mov.pred 	%p35, 0;
	@%p6 bra 	$L__BB0_25;
	ret;

}


// ===== COMPILED SASS (sm_100) =====

	.target	sm_100

	.elftype	@"ET_EXEC"


//--------------------- .note.nv.tkinfo           --------------------------
	.section	.note.nv.tkinfo,"",@"SHT_NOTE"
	.sectionflags	@"SHF_NOTE_NV_TKINFO"
	.tkinfo
        /*0018*/ 	.word	0x00000002
        /*0030*/ 	.string	""
        /*0030*/ 	.string	"ptxas"
        /*0030*/ 	.string	"Cuda compilation tools, release 13.0, V13.0.88"
        /*0030*/ 	.string	"Build cuda_13.0.r13.0/compiler.36424714_0"
        /*0030*/ 	.string	"-arch sm_100 -m 64 "



//--------------------- .note.nv.cuinfo           --------------------------
	.section	.note.nv.cuinfo,"",@"SHT_NOTE"
	.sectionflags	@"SHF_NOTE_NV_CUINFO"
        /*0018*/ 	.short	0x0002
        /*001a*/ 	.short	0x0064
        /*001c*/ 	.short	0x0082
	.zero		2


//--------------------- .nv.info                  --------------------------
	.section	.nv.info,"",@"SHT_CUDA_INFO"
	.align	4


	//----- nvinfo : EIATTR_REGCOUNT
	.align		4
        /*0000*/ 	.byte	0x04, 0x2f
        /*0002*/ 	.short	(.L_1 - .L_0)
	.align		4
.L_0:
        /*0004*/ 	.word	index@(my_kernel_kernel0)
        /*0008*/ 	.word	0x00000038


	//----- nvinfo : EIATTR_FRAME_SIZE
	.align		4
.L_1:
        /*000c*/ 	.byte	0x04, 0x11
        /*000e*/ 	.short	(.L_3 - .L_2)
	.align		4
.L_2:
        /*0010*/ 	.word	index@(my_kernel_kernel0)
        /*0014*/ 	.word	0x00000300


	//----- nvinfo : EIATTR_MIN_STACK_SIZE
	.align		4
.L_3:
        /*0018*/ 	.byte	0x04, 0x12
        /*001a*/ 	.short	(.L_5 - .L_4)
	.align		4
.L_4:
        /*001c*/ 	.word	index@(my_kernel_kernel0)
        /*0020*/ 	.word	0x00000300
.L_5:


//--------------------- .nv.compat                --------------------------
	.section	.nv.compat,"",@"SHT_CUDA_COMPAT_INFO"
	.align	4
        /*0000*/ 	.byte	0x02, 0x09, 0x00, 0x00, 0x02, 0x02, 0x01, 0x00, 0x02, 0x05, 0x05, 0x00, 0x03, 0x07, 0x01, 0x01
        /*0010*/ 	.byte	0x02, 0x03, 0x00, 0x00, 0x02, 0x06, 0x01, 0x00, 0x04, 0x0b, 0x08, 0x00, 0x09, 0x00, 0x00, 0x00
        /*0020*/ 	.byte	0x00, 0x00, 0x00, 0x00


//--------------------- .nv.info.my_kernel_kernel0 --------------------------
	.section	.nv.info.my_kernel_kernel0,"",@"SHT_CUDA_INFO"
	.sectionflags	@""
	.align	4


	//----- nvinfo : EIATTR_CUDA_API_VERSION
	.align		4
        /*0000*/ 	.byte	0x04, 0x37
        /*0002*/ 	.short	(.L_7 - .L_6)
.L_6:
        /*0004*/ 	.word	0x00000082


	//----- nvinfo : EIATTR_KPARAM_INFO
	.align		4
.L_7:
        /*0008*/ 	.byte	0x04, 0x17
        /*000a*/ 	.short	(.L_9 - .L_8)
.L_8:
        /*000c*/ 	.word	0x00000000
        /*0010*/ 	.short	0x0004
        /*0012*/ 	.short	0x0020
        /*0014*/ 	.byte	0x00, 0xf5, 0x21, 0x00


	//----- nvinfo : EIATTR_KPARAM_INFO
	.align		4
.L_9:
        /*0018*/ 	.byte	0x04, 0x17
        /*001a*/ 	.short	(.L_11 - .L_10)
.L_10:
        /*001c*/ 	.word	0x00000000
        /*0020*/ 	.short	0x0003
        /*0022*/ 	.short	0x0018
        /*0024*/ 	.byte	0x00, 0xf5, 0x21, 0x00


	//----- nvinfo : EIATTR_KPARAM_INFO
	.align		4
.L_11:
        /*0028*/ 	.byte	0x04, 0x17
        /*002a*/ 	.short	(.L_13 - .L_12)
.L_12:
        /*002c*/ 	.word	0x00000000
        /*0030*/ 	.short	0x0002
        /*0032*/ 	.short	0x0010
        /*0034*/ 	.byte	0x00, 0xf5, 0x21, 0x00


	//----- nvinfo : EIATTR_KPARAM_INFO
	.align		4
.L_13:
        /*0038*/ 	.byte	0x04, 0x17
        /*003a*/ 	.short	(.L_15 - .L_14)
.L_14:
        /*003c*/ 	.word	0x00000000
        /*0040*/ 	.short	0x0001
        /*0042*/ 	.short	0x0008
        /*0044*/ 	.byte	0x00, 0xf5, 0x21, 0x00


	//----- nvinfo : EIATTR_KPARAM_INFO
	.align		4
.L_15:
        /*0048*/ 	.byte	0x04, 0x17
        /*004a*/ 	.short	(.L_17 - .L_16)
.L_16:
        /*004c*/ 	.word	0x00000000
        /*0050*/ 	.short	0x0000
        /*0052*/ 	.short	0x0000
        /*0054*/ 	.byte	0x00, 0xf5, 0x21, 0x00


	//----- nvinfo : EIATTR_SPARSE_MMA_MASK
	.align		4
.L_17:
        /*0058*/ 	.byte	0x03, 0x50
        /*005a*/ 	.short	0x0000


	//----- nvinfo : EIATTR_MAXREG_COUNT
	.align		4
        /*005c*/ 	.byte	0x03, 0x1b
        /*005e*/ 	.short	0x00ff


	//----- nvinfo : EIATTR_NUM_BARRIERS
	.align		4
        /*0060*/ 	.byte	0x02, 0x4c
        /*0062*/ 	.byte	0x01
	.zero		1


	//----- nvinfo : EIATTR_MERCURY_ISA_VERSION
	.align		4
        /*0064*/ 	.byte	0x03, 0x5f
        /*0066*/ 	.short	0x0101


	//----- nvinfo : EIATTR_VRC_CTA_INIT_COUNT
	.align		4
        /*0068*/ 	.byte	0x02, 0x4a
	.zero		1
	.zero		1


	//----- nvinfo : EIATTR_EXIT_INSTR_OFFSETS
	.align		4
        /*006c*/ 	.byte	0x04, 0x1c
        /*006e*/ 	.short	(.L_19 - .L_18)


	//   ....[0]....
.L_18:
        /*0070*/ 	.word	0x000037a0


	//----- nvinfo : EIATTR_CRS_STACK_SIZE
	.align		4
.L_19:
        /*0074*/ 	.byte	0x04, 0x1e
        /*0076*/ 	.short	(.L_21 - .L_20)
.L_20:
        /*0078*/ 	.word	0x00000000


	//----- nvinfo : EIATTR_CBANK_PARAM_SIZE
	.align		4
.L_21:
        /*007c*/ 	.byte	0x03, 0x19
        /*007e*/ 	.short	0x0028


	//----- nvinfo : EIATTR_PARAM_CBANK
	.align		4
        /*0080*/ 	.byte	0x04, 0x0a
        /*0082*/ 	.short	(.L_23 - .L_22)
	.align		4
.L_22:
        /*0084*/ 	.word	index@(.nv.constant0.my_kernel_kernel0)
        /*0088*/ 	.short	0x0380
        /*008a*/ 	.short	0x0028


	//----- nvinfo : EIATTR_SW_WAR
	.align		4
.L_23:
        /*008c*/ 	.byte	0x04, 0x36
        /*008e*/ 	.short	(.L_25 - .L_24)
.L_24:
        /*0090*/ 	.word	0x00000008
.L_25:


//--------------------- .nv.callgraph             --------------------------
	.section	.nv.callgraph,"",@"SHT_CUDA_CALLGRAPH"
	.align	4
	.sectionentsize	8
	.align		4
        /*0000*/ 	.word	0x00000000
	.align		4
        /*0004*/ 	.word	0xffffffff
	.align		4
        /*0008*/ 	.word	0x00000000
	.align		4
        /*000c*/ 	.word	0xfffffffe
	.align		4
        /*0010*/ 	.word	0x00000000
	.align		4
        /*0014*/ 	.word	0xfffffffd
	.align		4
        /*0018*/ 	.word	0x00000000
	.align		4
        /*001c*/ 	.word	0xfffffffc


//--------------------- .text.my_kernel_kernel0   --------------------------
	.section	.text.my_kernel_kernel0,"ax",@progbits
	.align	128
        .global         my_kernel_kernel0
        .type           my_kernel_kernel0,@function
        .size           my_kernel_kernel0,(.L_x_9 - my_kernel_kernel0)
        .other          my_kernel_kernel0,@"STO_CUDA_ENTRY STV_DEFAULT"
my_kernel_kernel0:
.text.my_kernel_kernel0:
[----:B------:R-:W0:Y:S01]  /*0000*/  LDC R1, c[0x0][0x37c] ;  /* 0x0000df00ff017b82 */ /* 0x000e220000000800 */
[----:B------:R-:W1:Y:S07]  /*0010*/  S2R R5, SR_TID.X ;  /* 0x0000000000057919 */ /* 0x000e6e0000002100 */
[----:B------:R-:W2:Y:S01]  /*0020*/  S2UR UR9, SR_CTAID.X ;  /* 0x00000000000979c3 */ /* 0x000ea20000002500 */
[----:B0-----:R-:W-:Y:S01]  /*0030*/  IADD3 R1, PT, PT, R1, -0x300, RZ ;  /* 0xfffffd0001017810 */ /* 0x001fe20007ffe0ff */
[----:B------:R-:W0:Y:S03]  /*0040*/  LDCU.64 UR14, c[0x0][0x358] ;  /* 0x00006b00ff0e77ac */ /* 0x000e260008000a00 */
[----:B------:R-:W-:Y:S01]  /*0050*/  R2UR UR13, R1 ;  /* 0x00000000010d72ca */ /* 0x000fe200000e0000 */
[----:B------:R3:W-:Y:S04]  /*0060*/  STL.128 [R1], RZ ;  /* 0x000000ff01007387 */ /* 0x0007e80000100c00 */
[----:B------:R3:W-:Y:S04]  /*0070*/  STL.128 [R1+0x180], RZ ;  /* 0x000180ff01007387 */ /* 0x0007e80000100c00 */
[----:B------:R3:W-:Y:S04]  /*0080*/  STL.128 [R1+0x10], RZ ;  /* 0x000010ff01007387 */ /* 0x0007e80000100c00 */
[----:B------:R3:W-:Y:S04]  /*0090*/  STL.128 [R1+0x190], RZ ;  /* 0x000190ff01007387 */ /* 0x0007e80000100c00 */
[----:B------:R3:W-:Y:S01]  /*00a0*/  STL.128 [R1+0x20], RZ ;  /* 0x000020ff01007387 */ /* 0x0007e20000100c00 */
[----:B--2---:R-:W-:-:S03]  /*00b0*/  UIMAD.WIDE.U32 UR4, UR9, 0x2aaaaaab, URZ ;  /* 0x2aaaaaab090478a5 */ /* 0x004fc6000f8e00ff */
[----:B------:R3:W-:Y:S01]  /*00c0*/  STL.128 [R1+0x1a0], RZ ;  /* 0x0001a0ff01007387 */ /* 0x0007e20000100c00 */
[----:B------:R-:W-:-:S03]  /*00d0*/  UIMAD UR9, UR5, -0x6, UR9 ;  /* 0xfffffffa050978a4 */ /* 0x000fc6000f8e0209 */
[----:B------:R3:W-:Y:S01]  /*00e0*/  STL.128 [R1+0x30], RZ ;  /* 0x000030ff01007387 */ /* 0x0007e20000100c00 */
[----:B-1----:R-:W-:Y:S01]  /*00f0*/  SHF.L.U32 R0, R5, 0x1, RZ ;  /* 0x0000000105007819 */ /* 0x002fe200000006ff */
[----:B------:R-:W-:Y:S01]  /*0100*/  UIMAD UR11, UR5, 0x36000, URZ ;  /* 0x00036000050b78a4 */ /* 0x000fe2000f8e02ff */
[--C-:B------:R-:W-:Y:S01]  /*0110*/  SHF.R.U32.HI R46, RZ, 0x5, R5.reuse ;  /* 0x00000005ff2e7819 */ /* 0x100fe20000011605 */
[----:B------:R3:W-:Y:S01]  /*0120*/  STL.128 [R1+0x1b0], RZ ;  /* 0x0001b0ff01007387 */ /* 0x0007e20000100c00 */
[C---:B------:R-:W-:Y:S01]  /*0130*/  IADD3 R2, PT, PT, R0.reuse, 0x1, RZ ;  /* 0x0000000100027810 */ /* 0x040fe20007ffe0ff */
[----:B------:R-:W-:Y:S01]  /*0140*/  UMOV UR4, URZ ;  /* 0x000000ff00047c82 */ /* 0x000fe20008000000 */
[----:B------:R-:W-:Y:S01]  /*0150*/  LOP3.LUT R3, R0, 0xffff, RZ, 0xc0, !PT ;  /* 0x0000ffff00037812 */ /* 0x000fe200078ec0ff */
[----:B------:R3:W-:Y:S01]  /*0160*/  STL.128 [R1+0x40], RZ ;  /* 0x000040ff01007387 */ /* 0x0007e20000100c00 */
[----:B------:R-:W-:Y:S02]  /*0170*/  LOP3.LUT R4, R2, 0xffff, RZ, 0xc0, !PT ;  /* 0x0000ffff02047812 */ /* 0x000fe400078ec0ff */
[----:B------:R-:W-:Y:S01]  /*0180*/  SHF.R.U32.HI R0, RZ, 0x3, R5 ;  /* 0x00000003ff007819 */ /* 0x000fe20000011605 */
[----:B------:R3:W-:Y:S01]  /*0190*/  STL.128 [R1+0x1c0], RZ ;  /* 0x0001c0ff01007387 */ /* 0x0007e20000100c00 */
[----:B------:R-:W-:Y:S01]  /*01a0*/  IMAD R2, R3, 0xaab, RZ ;  /* 0x00000aab03027824 */ /* 0x000fe200078e02ff */
[----:B------:R-:W-:Y:S01]  /*01b0*/  MOV R5, UR5 ;  /* 0x0000000500057c02 */ /* 0x000fe20008000f00 */
[----:B------:R-:W-:Y:S01]  /*01c0*/  IMAD R4, R4, 0xaab, RZ ;  /* 0x00000aab04047824 */ /* 0x000fe200078e02ff */
[----:B------:R3:W-:Y:S01]  /*01d0*/  STL.128 [R1+0x50], RZ ;  /* 0x000050ff01007387 */ /* 0x0007e20000100c00 */
[----:B------:R-:W-:-:S02]  /*01e0*/  LOP3.LUT R3, R0, 0x2, RZ, 0xc0, !PT ;  /* 0x0000000200037812 */ /* 0x000fc400078ec0ff */
[----:B------:R-:W-:Y:S01]  /*01f0*/  SHF.R.U32.HI R2, RZ, 0x10, R2 ;  /* 0x00000010ff027819 */ /* 0x000fe20000011602 */
[----:B------:R3:W-:Y:S01]  /*0200*/  STL.128 [R1+0x1d0], RZ ;  /* 0x0001d0ff01007387 */ /* 0x0007e20000100c00 */
[----:B------:R-:W-:Y:S01]  /*0210*/  SHF.R.U32.HI R4, RZ, 0x10, R4 ;  /* 0x00000010ff047819 */ /* 0x000fe20000011604 */
[----:B------:R-:W-:Y:S02]  /*0220*/  IMAD R46, R46, 0x60, R3 ;  /* 0x000000602e2e7824 */ /* 0x000fe400078e0203 */
[----:B------:R3:W-:Y:S01]  /*0230*/  STL.128 [R1+0x60], RZ ;  /* 0x000060ff01007387 */ /* 0x0007e20000100c00 */
[C---:B------:R-:W-:Y:S02]  /*0240*/  IMAD R45, R5.reuse, 0xc, R2 ;  /* 0x0000000c052d7824 */ /* 0x040fe400078e0202 */
[----:B------:R-:W-:Y:S01]  /*0250*/  IMAD R44, R5, 0xc, R4 ;  /* 0x0000000c052c7824 */ /* 0x000fe200078e0204 */
[----:B------:R3:W-:Y:S04]  /*0260*/  STL.128 [R1+0x1e0], RZ ;  /* 0x0001e0ff01007387 */ /* 0x0007e80000100c00 */
        /* <DEDUP_REMOVED lines=33> */
[----:B0-----:R3:W-:Y:S02]  /*0480*/  STL.128 [R1+0x2f0], RZ ;  /* 0x0002f0ff01007387 */ /* 0x0017e40000100c00 */
.L_x_6:
[C---:B------:R-:W-:Y:S01]  /*0490*/  LOP3.LUT P0, RZ, R45.reuse, UR4, RZ, 0xfc, !PT ;  /* 0x000000042dff7c12 */ /* 0x040fe2000f80fcff */
[----:B------:R-:W-:Y:S01]  /*04a0*/  UMOV UR5, URZ ;  /* 0x000000ff00057c82 */ /* 0x000fe20008000000 */
[C---:B------:R-:W-:Y:S02]  /*04b0*/  LOP3.LUT P1, RZ, R44.reuse, UR4, RZ, 0xfc, !PT ;  /* 0x000000042cff7c12 */ /* 0x040fe4000f82fcff */
[----:B------:R-:W-:Y:S02]  /*04c0*/  IADD3 R0, PT, PT, R45, UR4, RZ ;  /* 0x000000042d007c10 */ /* 0x000fe4000fffe0ff */
[----:B------:R-:W-:Y:S02]  /*04d0*/  IADD3 R2, PT, PT, R44, UR4, RZ ;  /* 0x000000042c027c10 */ /* 0x000fe4000fffe0ff */
[----:B------:R-:W-:Y:S02]  /*04e0*/  ISETP.GT.U32.OR P0, PT, R0, 0x48, !P0 ;  /* 0x000000480000780c */ /* 0x000fe40004704470 */
[----:B0-----:R-:W-:-:S13]  /*04f0*/  ISETP.GT.U32.OR P1, PT, R2, 0x48, !P1 ;  /* 0x000000480200780c */ /* 0x001fda0004f24470 */
.L_x_5:
[----:B0-----:R-:W0:Y:S01]  /*0500*/  S2R R43, SR_TID.X ;  /* 0x00000000002b7919 */ /* 0x001e220000002100 */
[----:B------:R-:W-:Y:S01]  /*0510*/  UIMAD UR6, UR9, 0x6, URZ ;  /* 0x00000006090678a4 */ /* 0x000fe2000f8e02ff */
[----:B0-----:R-:W-:-:S04]  /*0520*/  SHF.L.U32 R42, R43, 0x1, RZ ;  /* 0x000000012b2a7819 */ /* 0x001fc800000006ff */
[C---:B------:R-:W-:Y:S02]  /*0530*/  IADD3 R3, PT, PT, R42.reuse, 0x1, RZ ;  /* 0x000000012a037810 */ /* 0x040fe40007ffe0ff */
[----:B------:R-:W-:Y:S02]  /*0540*/  LOP3.LUT R0, R42, 0xffff, RZ, 0xc0, !PT ;  /* 0x0000ffff2a007812 */ /* 0x000fe400078ec0ff */
[----:B------:R-:W-:-:S03]  /*0550*/  LOP3.LUT R2, R3, 0xffff, RZ, 0xc0, !PT ;  /* 0x0000ffff03027812 */ /* 0x000fc600078ec0ff */
[----:B------:R-:W-:Y:S02]  /*0560*/  IMAD R0, R0, 0xaab, RZ ;  /* 0x00000aab00007824 */ /* 0x000fe400078e02ff */
[----:B------:R-:W-:-:S03]  /*0570*/  IMAD R2, R2, 0xaab, RZ ;  /* 0x00000aab02027824 */ /* 0x000fc600078e02ff */
[----:B------:R-:W-:Y:S02]  /*0580*/  SHF.R.U32.HI R37, RZ, 0x10, R0 ;  /* 0x00000010ff257819 */ /* 0x000fe40000011600 */
[----:B------:R-:W-:Y:S02]  /*0590*/  SHF.R.U32.HI R0, RZ, 0x10, R2 ;  /* 0x00000010ff007819 */ /* 0x000fe40000011602 */
[----:B------:R-:W-:Y:S02]  /*05a0*/  PRMT R2, R37, 0x9910, RZ ;  /* 0x0000991025027816 */ /* 0x000fe400000000ff */
[----:B------:R-:W-:-:S03]  /*05b0*/  PRMT R4, R0, 0x9910, RZ ;  /* 0x0000991000047816 */ /* 0x000fc600000000ff */
[----:B------:R-:W-:Y:S02]  /*05c0*/  IMAD R2, R2, 0x18, RZ ;  /* 0x0000001802027824 */ /* 0x000fe400078e02ff */
[----:B------:R-:W-:-:S03]  /*05d0*/  IMAD R4, R4, 0x18, RZ ;  /* 0x0000001804047824 */ /* 0x000fc600078e02ff */
[----:B------:R-:W-:Y:S02]  /*05e0*/  IADD3 R2, PT, PT, RZ, -R2, RZ ;  /* 0x80000002ff027210 */ /* 0x000fe40007ffe0ff */
[----:B------:R-:W-:Y:S02]  /*05f0*/  IADD3 R4, PT, PT, RZ, -R4, RZ ;  /* 0x80000004ff047210 */ /* 0x000fe40007ffe0ff */
[----:B------:R-:W-:Y:S02]  /*0600*/  PRMT R5, R2, 0x7710, RZ ;  /* 0x0000771002057816 */ /* 0x000fe400000000ff */
[----:B------:R-:W-:Y:S02]  /*0610*/  PRMT R2, R4, 0x7710, RZ ;  /* 0x0000771004027816 */ /* 0x000fe400000000ff */
[----:B------:R-:W-:Y:S02]  /*0620*/  IADD3 R5, PT, PT, R42, R5, RZ ;  /* 0x000000052a057210 */ /* 0x000fe40007ffe0ff */
[----:B------:R-:W-:-:S02]  /*0630*/  IADD3 R2, PT, PT, R3, R2, RZ ;  /* 0x0000000203027210 */ /* 0x000fc40007ffe0ff */
[----:B------:R-:W-:Y:S02]  /*0640*/  LOP3.LUT R36, R5, 0xffff, RZ, 0xc0, !PT ;  /* 0x0000ffff05247812 */ /* 0x000fe400078ec0ff */
[----:B------:R-:W-:Y:S02]  /*0650*/  LOP3.LUT R2, R2, 0xffff, RZ, 0xc0, !PT ;  /* 0x0000ffff02027812 */ /* 0x000fe400078ec0ff */
[----:B------:R-:W-:Y:S02]  /*0660*/  LEA.HI R4, R36, UR6, RZ, 0x1e ;  /* 0x0000000624047c11 */ /* 0x000fe4000f8ff0ff */
[----:B------:R-:W-:Y:S01]  /*0670*/  LEA.HI R5, R2, UR6, RZ, 0x1e ;  /* 0x0000000602057c11 */ /* 0x000fe2000f8ff0ff */
[----:B------:R-:W-:Y:S01]  /*0680*/  UMOV UR6, URZ ;  /* 0x000000ff00067c82 */ /* 0x000fe20008000000 */
[----:B------:R-:W-:Y:S02]  /*0690*/  LOP3.LUT P2, RZ, R4, UR5, RZ, 0xfc, !PT ;  /* 0x0000000504ff7c12 */ /* 0x000fe4000f84fcff */
[----:B------:R-:W-:-:S02]  /*06a0*/  LOP3.LUT P3, RZ, R5, UR5, RZ, 0xfc, !PT ;  /* 0x0000000505ff7c12 */ /* 0x000fc4000f86fcff */
[----:B------:R-:W-:Y:S02]  /*06b0*/  IADD3 R4, PT, PT, R4, UR5, RZ ;  /* 0x0000000504047c10 */ /* 0x000fe4000fffe0ff */
[----:B------:R-:W-:Y:S02]  /*06c0*/  PLOP3.LUT P2, PT, P0, P2, PT, 0xf2, 0x2f ;  /* 0x00000000002f781c */ /* 0x000fe40000745e72 */
[----:B------:R-:W-:Y:S02]  /*06d0*/  IADD3 R5, PT, PT, R5, UR5, RZ ;  /* 0x0000000505057c10 */ /* 0x000fe4000fffe0ff */
[----:B------:R-:W-:Y:S02]  /*06e0*/  PLOP3.LUT P3, PT, P1, P3, PT, 0xf2, 0x2f ;  /* 0x00000000002f781c */ /* 0x000fe40000f67e72 */
[----:B------:R-:W-:Y:S02]  /*06f0*/  ISETP.GT.U32.OR P2, PT, R4, 0x24, P2 ;  /* 0x000000240400780c */ /* 0x000fe40001744470 */
[----:B------:R-:W-:-:S13]  /*0700*/  ISETP.GT.U32.OR P3, PT, R5, 0x24, P3 ;  /* 0x000000240500780c */ /* 0x000fda0001f64470 */
.L_x_4:
[----:B0-----:R-:W-:Y:S01]  /*0710*/  MOV R7, UR6 ;  /* 0x0000000600077c02 */ /* 0x001fe20008000f00 */
[----:B------:R-:W-:Y:S01]  /*0720*/  UMOV UR7, URZ ;  /* 0x000000ff00077c82 */ /* 0x000fe20008000000 */
[----:B------:R-:W-:Y:S02]  /*0730*/  LOP3.LUT R5, R3, 0x3, RZ, 0xc0, !PT ;  /* 0x0000000303057812 */ /* 0x000fe400078ec0ff */
[----:B------:R-:W-:Y:S02]  /*0740*/  LOP3.LUT R4, R42, 0x2, RZ, 0xc0, !PT ;  /* 0x000000022a047812 */ /* 0x000fe400078ec0ff */
[----:B------:R-:W-:Y:S02]  /*0750*/  LOP3.LUT P4, RZ, R7, 0x2, R42, 0xf8, !PT ;  /* 0x0000000207ff7812 */ /* 0x000fe4000788f82a */
[----:B------:R-:W-:Y:S02]  /*0760*/  IADD3 R5, PT, PT, -R5, 0x5, RZ ;  /* 0x0000000505057810 */ /* 0x000fe40007ffe1ff */
[----:B------:R-:W-:-:S02]  /*0770*/  IADD3 R4, PT, PT, -R4, 0x5, RZ ;  /* 0x0000000504047810 */ /* 0x000fc40007ffe1ff */
[----:B------:R-:W-:Y:S02]  /*0780*/  PLOP3.LUT P4, PT, P2, P4, PT, 0xf2, 0x2f ;  /* 0x00000000002f781c */ /* 0x000fe40001789e72 */
[----:B------:R-:W-:Y:S02]  /*0790*/  ISETP.LE.U32.OR P5, PT, R5, UR6, P3 ;  /* 0x0000000605007c0c */ /* 0x000fe40009fa3470 */
[----:B------:R-:W-:-:S13]  /*07a0*/  ISETP.LE.U32.OR P4, PT, R4, UR6, P4 ;  /* 0x0000000604007c0c */ /* 0x000fda000a783470 */
.L_x_3:
[----:B------:R-:W-:Y:S01]  /*07b0*/  BAR.SYNC.DEFER_BLOCKING 0x0 ;  /* 0x0000000000007b1d */ /* 0x000fe20000010000 */
[----:B------:R-:W-:-:S05]  /*07c0*/  ISETP.GT.U32.AND P6, PT, R43, 0x8f, PT ;  /* 0x0000008f2b00780c */ /* 0x000fca0003fc4070 */
[----:B------:R-:W-:Y:S08]  /*07d0*/  BSSY.RECONVERGENT B0, `(.L_x_0) ;  /* 0x0000021000007945 */ /* 0x000ff00003800200 */
[----:B0-----:R-:W-:Y:S05]  /*07e0*/  @P6 BRA `(.L_x_1) ;  /* 0x00000000007c6947 */ /* 0x001fea0003800000 */
[----:B------:R-:W0:Y:S01]  /*07f0*/  LDC.64 R4, c[0x0][0x380] ;  /* 0x0000e000ff047b82 */ /* 0x000e220000000a00 */
[----:B------:R-:W-:Y:S01]  /*0800*/  UIMAD UR8, UR9, 0xc00, UR11 ;  /* 0x00000c00090878a4 */ /* 0x000fe2000f8e020b */
[----:B------:R-:W-:Y:S02]  /*0810*/  IADD3 R6, PT, PT, R36, UR6, RZ ;  /* 0x0000000624067c10 */ /* 0x000fe4000fffe0ff */
[----:B------:R-:W-:Y:S02]  /*0820*/  CS2R R10, SRZ ;  /* 0x00000000000a7805 */ /* 0x000fe4000001ff00 */
[----:B------:R-:W-:Y:S01]  /*0830*/  IADD3 R7, PT, PT, R37, UR4, RZ ;  /* 0x0000000425077c10 */ /* 0x000fe2000fffe0ff */
[----:B------:R-:W-:Y:S01]  /*0840*/  ULEA UR8, UR5, UR8, 0x9 ;  /* 0x0000000805087291 */ /* 0x000fe2000f8e48ff */
[----:B------:R-:W-:Y:S02]  /*0850*/  IADD3 R8, PT, PT, R2, UR6, RZ ;  /* 0x0000000602087c10 */ /* 0x000fe4000fffe0ff */
[----:B------:R-:W-:Y:S01]  /*0860*/  IADD3 R9, PT, PT, R0, UR4, RZ ;  /* 0x0000000400097c10 */ /* 0x000fe2000fffe0ff */
[----:B------:R-:W-:Y:S01]  /*0870*/  UIADD3 UR8, UPT, UPT, UR8, -0x4a80, URZ ;  /* 0xffffb58008087890 */ /* 0x000fe2000fffe0ff */
[----:B------:R-:W-:-:S03]  /*0880*/  IMAD R6, R7, 0x90, R6 ;  /* 0x0000009007067824 */ /* 0x000fc600078e0206 */
[----:B------:R-:W-:Y:S01]  /*0890*/  IMAD R8, R9, 0x90, R8 ;  /* 0x0000009009087824 */ /* 0x000fe200078e0208 */
[----:B------:R-:W-:Y:S01]  /*08a0*/  ULEA UR8, UR7, UR8, 0x1 ;  /* 0x0000000807087291 */ /* 0x000fe2000f8e08ff */
[----:B------:R-:W-:-:S03]  /*08b0*/  SHF.L.U32 R6, R6, 0x7, RZ ;  /* 0x0000000706067819 */ /* 0x000fc600000006ff */
[----:B------:R-:W-:Y:S02]  /*08c0*/  SHF.L.U32 R8, R8, 0x7, RZ ;  /* 0x0000000708087819 */ /* 0x000fe400000006ff */
[----:B------:R-:W-:Y:S02]  /*08d0*/  IADD3 R7, PT, PT, R6, UR8, RZ ;  /* 0x0000000806077c10 */ /* 0x000fe4000fffe0ff */
[----:B------:R-:W-:-:S03]  /*08e0*/  IADD3 R9, PT, PT, R8, UR8, RZ ;  /* 0x0000000808097c10 */ /* 0x000fc6000fffe0ff */
[----:B0-----:R-:W-:-:S04]  /*08f0*/  IMAD.WIDE R6, R7, 0x4, R4 ;  /* 0x0000000407067825 */ /* 0x001fc800078e0204 */
[----:B------:R-:W-:Y:S01]  /*0900*/  IMAD.WIDE R4, R9, 0x4, R4 ;  /* 0x0000000409047825 */ /* 0x000fe200078e0204 */
[----:B------:R-:W-:-:S04]  /*0910*/  CS2R R8, SRZ ;  /* 0x0000000000087805 */ /* 0x000fc8000001ff00 */
[----:B------:R-:W2:Y:S04]  /*0920*/  @!P5 LDG.E.CONSTANT R10, desc[UR14][R4.64] ;  /* 0x0000000e040ad981 */ /* 0x000ea8000c1e9900 */
[----:B------:R-:W4:Y:S04]  /*0930*/  @!P4 LDG.E.CONSTANT R8, desc[UR14][R6.64] ;  /* 0x0000000e0608c981 */ /* 0x000f28000c1e9900 */
[----:B------:R-:W5:Y:S04]  /*0940*/  @!P4 LDG.E.CONSTANT R9, desc[UR14][R6.64+0x4] ;  /* 0x0000040e0609c981 */ /* 0x000f68000c1e9900 */
[----:B------:R-:W3:Y:S01]  /*0950*/  @!P5 LDG.E.CONSTANT R11, desc[UR14][R4.64+0x4] ;  /* 0x0000040e040bd981 */ /* 0x000ee2000c1e9900 */
[----:B------:R-:W0:Y:S01]  /*0960*/  S2UR UR10, SR_CgaCtaId ;  /* 0x00000000000a79c3 */ /* 0x000e220000008800 */
[----:B------:R-:W-:-:S02]  /*0970*/  UMOV UR8, 0x400 ;  /* 0x0000040000087882 */ /* 0x000fc40000000000 */
[----:B0-----:R-:W-:-:S06]  /*0980*/  ULEA UR8, UR10, UR8, 0x18 ;  /* 0x000000080a087291 */ /* 0x001fcc000f8ec0ff */
[----:B------:R-:W-:-:S05]  /*0990*/  LEA R12, R43, UR8, 0x4 ;  /* 0x000000082b0c7c11 */ /* 0x000fca000f8e20ff */
[----:B--2---:R0:W-:Y:S04]  /*09a0*/  STS [R12+0x8], R10 ;  /* 0x0000080a0c007388 */ /* 0x0041e80000000800 */
[----:B----4-:R0:W-:Y:S04]  /*09b0*/  STS [R12], R8 ;  /* 0x000000080c007388 */ /* 0x0101e80000000800 */
[----:B-----5:R0:W-:Y:S04]  /*09c0*/  STS [R12+0x4], R9 ;  /* 0x000004090c007388 */ /* 0x0201e80000000800 */
[----:B---3--:R0:W-:Y:S02]  /*09d0*/  STS [R12+0xc], R11 ;  /* 0x00000c0b0c007388 */ /* 0x0081e40000000800 */
.L_x_1:
[----:B------:R-:W-:Y:S05]  /*09e0*/  BSYNC.RECONVERGENT B0 ;  /* 0x0000000000007941 */ /* 0x000fea0003800200 */
.L_x_0:
[----:B------:R-:W-:Y:S01]  /*09f0*/  UIMAD UR8, UR4, 0x24000, URZ ;  /* 0x00024000040878a4 */ /* 0x000fe2000f8e02ff */
[----:B------:R-:W1:Y:S01]  /*0a00*/  LDC.64 R4, c[0x0][0x388] ;  /* 0x0000e200ff047b82 */ /* 0x000e620000000a00 */
[----:B------:R-:W-:Y:S02]  /*0a10*/  MOV R7, UR5 ;  /* 0x0000000500077c02 */ /* 0x000fe40008000f00 */
[----:B0-----:R-:W-:Y:S02]  /*0a20*/  MOV R9, UR7 ;  /* 0x0000000700097c02 */ /* 0x001fe40008000f00 */
[C---:B------:R-:W-:Y:S02]  /*0a30*/  LOP3.LUT R6, R43.reuse, UR8, RZ, 0xfc, !PT ;  /* 0x000000082b067c12 */ /* 0x040fe4000f8efcff */
[----:B------:R-:W-:-:S03]  /*0a40*/  ISETP.GT.U32.AND P6, PT, R43, 0xff, PT ;  /* 0x000000ff2b00780c */ /* 0x000fc60003fc4070 */
[----:B------:R-:W-:Y:S01]  /*0a50*/  IMAD R6, R7, 0xc000, R6 ;  /* 0x0000c00007067824 */ /* 0x000fe200078e0206 */
[----:B------:R-:W-:-:S04]  /*0a60*/  MOV R7, UR6 ;  /* 0x0000000600077c02 */ /* 0x000fc80008000f00 */
[----:B------:R-:W-:-:S04]  /*0a70*/  LEA R6, R7, R6, 0xe ;  /* 0x0000000607067211 */ /* 0x000fc800078e70ff */
[----:B------:R-:W-:-:S05]  /*0a80*/  LEA R7, R9, R6, 0x8 ;  /* 0x0000000609077211 */ /* 0x000fca00078e40ff */
[----:B-1----:R-:W-:-:S05]  /*0a90*/  IMAD.WIDE.U32 R4, R7, 0x4, R4 ;  /* 0x0000000407047825 */ /* 0x002fca00078e0004 */
[----:B------:R-:W2:Y:S01]  /*0aa0*/  @!P6 LDG.E.CONSTANT R6, desc[UR14][R4.64] ;  /* 0x0000000e0406e981 */ /* 0x000ea2000c1e9900 */
[----:B------:R-:W0:Y:S01]  /*0ab0*/  S2UR UR10, SR_CgaCtaId ;  /* 0x00000000000a79c3 */ /* 0x000e220000008800 */
[----:B------:R-:W-:Y:S02]  /*0ac0*/  UMOV UR8, 0x400 ;  /* 0x0000040000087882 */ /* 0x000fe40000000000 */
[----:B------:R-:W-:-:S04]  /*0ad0*/  UIADD3 UR8, UPT, UPT, UR8, 0x900, URZ ;  /* 0x0000090008087890 */ /* 0x000fc8000fffe0ff */
[----:B0-----:R-:W-:-:S06]  /*0ae0*/  ULEA UR8, UR10, UR8, 0x18 ;  /* 0x000000080a087291 */ /* 0x001fcc000f8ec0ff */
[----:B------:R-:W-:-:S05]  /*0af0*/  LEA R25, R43, UR8, 0x2 ;  /* 0x000000082b197c11 */ /* 0x000fca000f8e10ff */
[----:B--2---:R0:W-:Y:S01]  /*0b00*/  @!P6 STS [R25], R6 ;  /* 0x000000061900e388 */ /* 0x0041e20000000800 */
[----:B------:R-:W-:-:S13]  /*0b10*/  ISETP.GT.U32.AND P6, PT, R43, 0x3f, PT ;  /* 0x0000003f2b00780c */ /* 0x000fda0003fc4070 */
[----:B------:R-:W2:Y:S01]  /*0b20*/  @!P6 LDG.E.CONSTANT R7, desc[UR14][R4.64+0x300] ;  /* 0x0003000e0407e981 */ /* 0x000ea2000c1e9900 */
[----:B------:R-:W-:Y:S01]  /*0b30*/  SHF.L.U32 R8, R43, 0x5, RZ ;  /* 0x000000052b087819 */ /* 0x000fe200000006ff */
[----:B------:R-:W-:-:S03]  /*0b40*/  UPLOP3.LUT UP0, UPT, UPT, UPT, UPT, 0x80, 0x8 ;  /* 0x000000000008789c */ /* 0x000fc60003f0f070 */
[----:B------:R-:W-:Y:S01]  /*0b50*/  LOP3.LUT R24, R8, 0x1e0, RZ, 0xc0, !PT ;  /* 0x000001e008187812 */ /* 0x000fe200078ec0ff */
[----:B--2---:R0:W-:Y:S01]  /*0b60*/  @!P6 STS [R25+0x300], R7 ;  /* 0x000300071900e388 */ /* 0x0041e20000000800 */
[----:B------:R-:W-:Y:S06]  /*0b70*/  BAR.SYNC.DEFER_BLOCKING 0x0 ;  /* 0x0000000000007b1d */ /* 0x000fec0000010000 */
[----:B------:R0:W1:Y:S04]  /*0b80*/  LDS.128 R8, [R24+UR8] ;  /* 0x0000000818087984 */ /* 0x0000680008000c00 */
[----:B------:R0:W2:Y:S04]  /*0b90*/  LDS.128 R12, [R24+UR8+0x200] ;  /* 0x00020008180c7984 */ /* 0x0000a80008000c00 */
[----:B------:R0:W4:Y:S04]  /*0ba0*/  LDS.128 R16, [R24+UR8+0x10] ;  /* 0x0000100818107984 */ /* 0x0001280008000c00 */
[----:B------:R0:W0:Y:S01]  /*0bb0*/  LDS.128 R20, [R24+UR8+0x210] ;  /* 0x0002100818147984 */ /* 0x0000220008000c00 */
[----:B------:R-:W-:-:S02]  /*0bc0*/  UMOV UR8, 0x400 ;  /* 0x0000040000087882 */ /* 0x000fc40000000000 */
[----:B------:R-:W-:-:S03]  /*0bd0*/  ULEA UR10, UR10, UR8, 0x18 ;  /* 0x000000080a0a7291 */ /* 0x000fc6000f8ec0ff */
[----:B------:R-:W-:-:S09]  /*0be0*/  UMOV UR8, URZ ;  /* 0x000000ff00087c82 */ /* 0x000fd20008000000 */
.L_x_2:
[----:B------:R-:W-:-:S09]  /*0bf0*/  ULEA UR12, UR8, UR13, 0x2 ;  /* 0x0000000d080c7291 */ /* 0x000fd2000f8e10ff */
[----:B0-----:R-:W1:Y:S04]  /*0c00*/  LDL.128 R28, [UR12] ;  /* 0x0000000cff1c7983 */ /* 0x001e680008100c00 */
[----:B------:R-:W4:Y:S04]  /*0c10*/  LDL.128 R32, [UR12+0x10] ;  /* 0x0000100cff207983 */ /* 0x000f280008100c00 */
[----:B0-----:R-:W5:Y:S04]  /*0c20*/  LDL.128 R4, [UR12+0x180] ;  /* 0x0001800cff047983 */ /* 0x001f680008100c00 */
[----:B------:R-:W3:Y:S01]  /*0c30*/  LDL.128 R24, [UR12+0x190] ;  /* 0x0001900cff187983 */ /* 0x000ee20008100c00 */
[----:B------:R-:W-:-:S04]  /*0c40*/  IADD3 R47, PT, PT, R46, UR8, RZ ;  /* 0x000000082e2f7c10 */ /* 0x000fc8000fffe0ff */
[----:B------:R-:W-:-:S05]  /*0c50*/  LEA R47, R47, UR10, 0x2 ;  /* 0x0000000a2f2f7c11 */ /* 0x000fca000f8e10ff */
[----:B------:R-:W1:Y:S02]  /*0c60*/  LDS.64 R38, [R47] ;  /* 0x000000002f267984 */ /* 0x000e640000000a00 */
[----:B-1----:R-:W-:Y:S01]  /*0c70*/  FFMA R41, R8, R38, R28 ;  /* 0x0000002608297223 */ /* 0x002fe2000000001c */
[C---:B------:R-:W-:Y:S01]  /*0c80*/  FFMA R28, R38.reuse, R9, R29 ;  /* 0x00000009261c7223 */ /* 0x040fe2000000001d */
[----:B------:R-:W-:Y:S02]  /*0c90*/  FFMA R29, R38, R10, R30 ;  /* 0x0000000a261d7223 */ /* 0x000fe4000000001e */
[-C--:B--2---:R-:W-:Y:S01]  /*0ca0*/  FFMA R41, R12, R39.reuse, R41 ;  /* 0x000000270c297223 */ /* 0x084fe20000000029 */
[----:B------:R-:W-:Y:S01]  /*0cb0*/  FFMA R40, R13, R39, R28 ;  /* 0x000000270d287223 */ /* 0x000fe2000000001c */
[----:B------:R-:W-:Y:S01]  /*0cc0*/  FFMA R28, R38, R11, R31 ;  /* 0x0000000b261c7223 */ /* 0x000fe2000000001f */
[-C--:B------:R-:W-:Y:S01]  /*0cd0*/  FFMA R30, R14, R39.reuse, R29 ;  /* 0x000000270e1e7223 */ /* 0x080fe2000000001d */
[----:B----4-:R-:W-:Y:S01]  /*0ce0*/  FFMA R29, R16, R38, R32 ;  /* 0x00000026101d7223 */ /* 0x010fe20000000020 */
[----:B------:R-:W-:Y:S01]  /*0cf0*/  STL [UR12], R41 ;  /* 0x00000029ff007987 */ /* 0x000fe2000810080c */
[----:B------:R-:W-:Y:S01]  /*0d00*/  FFMA R48, R15, R39, R28 ;  /* 0x000000270f307223 */ /* 0x000fe2000000001c */
[C---:B------:R-:W-:Y:S01]  /*0d10*/  FFMA R28, R38.reuse, R17, R33 ;  /* 0x00000011261c7223 */ /* 0x040fe20000000021 */
[C---:B------:R-:W-:Y:S01]  /*0d20*/  FFMA R31, R38.reuse, R18, R34 ;  /* 0x00000012261f7223 */ /* 0x040fe20000000022 */
[----:B------:R-:W-:Y:S01]  /*0d30*/  STL [UR12+0x4], R40 ;  /* 0x00000428ff007987 */ /* 0x000fe2000810080c */
[----:B------:R-:W-:Y:S01]  /*0d40*/  FFMA R38, R38, R19, R35 ;  /* 0x0000001326267223 */ /* 0x000fe20000000023 */
[-C--:B------:R-:W-:Y:S01]  /*0d50*/  FFMA R49, R20, R39.reuse, R29 ;  /* 0x0000002714317223 */ /* 0x080fe2000000001d */
[-C--:B------:R-:W-:Y:S01]  /*0d60*/  FFMA R28, R21, R39.reuse, R28 ;  /* 0x00000027151c7223 */ /* 0x080fe2000000001c */
[----:B------:R-:W5:Y:S01]  /*0d70*/  LDS.64 R40, [R47+0x10] ;  /* 0x000010002f287984 */ /* 0x000f620000000a00 */
[-C--:B------:R-:W-:Y:S01]  /*0d80*/  FFMA R31, R22, R39.reuse, R31 ;  /* 0x00000027161f7223 */ /* 0x080fe2000000001f */
[----:B------:R-:W-:-:S02]  /*0d90*/  FFMA R39, R23, R39, R38 ;  /* 0x0000002717277223 */ /* 0x000fc40000000026 */
[----:B------:R-:W2:Y:S04]  /*0da0*/  LDL.128 R32, [UR12+0x20] ;  /* 0x0000200cff207983 */ /* 0x000ea80008100c00 */
[----:B------:R-:W-:Y:S04]  /*0db0*/  STL [UR12+0x8], R30 ;  /* 0x0000081eff007987 */ /* 0x000fe8000810080c */
[----:B------:R-:W-:Y:S04]  /*0dc0*/  STL [UR12+0x14], R28 ;  /* 0x0000141cff007987 */ /* 0x000fe8000810080c */
[----:B------:R0:W-:Y:S04]  /*0dd0*/  STL [UR12+0x18], R31 ;  /* 0x0000181fff007987 */ /* 0x0001e8000810080c */
[----:B------:R1:W-:Y:S04]  /*0de0*/  STL [UR12+0x1c], R39 ;  /* 0x00001c27ff007987 */ /* 0x0003e8000810080c */
[----:B------:R4:W-:Y:S04]  /*0df0*/  STL [UR12+0xc], R48 ;  /* 0x00000c30ff007987 */ /* 0x0009e8000810080c */
[----:B------:R-:W-:Y:S01]  /*0e00*/  STL [UR12+0x10], R49 ;  /* 0x00001031ff007987 */ /* 0x000fe2000810080c */
[----:B-----5:R-:W-:Y:S01]  /*0e10*/  FFMA R29, R8, R40, R4 ;  /* 0x00000028081d7223 */ /* 0x020fe20000000004 */
[C---:B------:R-:W-:Y:S01]  /*0e20*/  FFMA R4, R40.reuse, R9, R5 ;  /* 0x0000000928047223 */ /* 0x040fe20000000005 */
[----:B------:R-:W-:-:S03]  /*0e30*/  FFMA R5, R40, R10, R6 ;  /* 0x0000000a28057223 */ /* 0x000fc60000000006 */
[----:B------:R-:W-:Y:S01]  /*0e40*/  FFMA R38, R13, R41, R4 ;  /* 0x000000290d267223 */ /* 0x000fe20000000004 */
[----:B------:R-:W-:Y:S01]  /*0e50*/  FFMA R4, R40, R11, R7 ;  /* 0x0000000b28047223 */ /* 0x000fe20000000007 */
[-C--:B------:R-:W-:Y:S02]  /*0e60*/  FFMA R6, R12, R41.reuse, R29 ;  /* 0x000000290c067223 */ /* 0x080fe4000000001d */
[----:B0-----:R-:W5:Y:S01]  /*0e70*/  LDL.128 R28, [UR12+0x30] ;  /* 0x0000300cff1c7983 */ /* 0x001f620008100c00 */
[-C--:B-1----:R-:W-:Y:S01]  /*0e80*/  FFMA R39, R15, R41.reuse, R4 ;  /* 0x000000290f277223 */ /* 0x082fe20000000004 */
[----:B------:R-:W-:Y:S01]  /*0e90*/  FFMA R5, R14, R41, R5 ;  /* 0x000000290e057223 */ /* 0x000fe20000000005 */
[----:B---3--:R-:W-:Y:S01]  /*0ea0*/  FFMA R7, R16, R40, R24 ;  /* 0x0000002810077223 */ /* 0x008fe20000000018 */
[C---:B------:R-:W-:Y:S01]  /*0eb0*/  FFMA R4, R40.reuse, R17, R25 ;  /* 0x0000001128047223 */ /* 0x040fe20000000019 */
[C---:B------:R-:W-:Y:S01]  /*0ec0*/  FFMA R25, R40.reuse, R18, R26 ;  /* 0x0000001228197223 */ /* 0x040fe2000000001a */
[----:B------:R-:W-:Y:S01]  /*0ed0*/  FFMA R24, R40, R19, R27 ;  /* 0x0000001328187223 */ /* 0x000fe2000000001b */
[----:B------:R-:W-:Y:S01]  /*0ee0*/  STL [UR12+0x180], R6 ;  /* 0x00018006ff007987 */ /* 0x000fe2000810080c */
[-C--:B----4-:R-:W-:Y:S01]  /*0ef0*/  FFMA R48, R20, R41.reuse, R7 ;  /* 0x0000002914307223 */ /* 0x090fe20000000007 */
[----:B------:R-:W-:-:S02]  /*0f00*/  FFMA R40, R21, R41, R4 ;  /* 0x0000002915287223 */ /* 0x000fc40000000004 */
[----:B------:R0:W-:Y:S04]  /*0f10*/  STL [UR12+0x188], R5 ;  /* 0x00018805ff007987 */ /* 0x0001e8000810080c */
[----:B0-----:R-:W3:Y:S01]  /*0f20*/  LDL.128 R4, [UR12+0x1a0] ;  /* 0x0001a00cff047983 */ /* 0x001ee20008100c00 */
[-C--:B------:R-:W-:Y:S01]  /*0f30*/  FFMA R49, R22, R41.reuse, R25 ;  /* 0x0000002916317223 */ /* 0x080fe20000000019 */
[----:B------:R-:W-:Y:S02]  /*0f40*/  FFMA R41, R23, R41, R24 ;  /* 0x0000002917297223 */ /* 0x000fe40000000018 */
[----:B------:R-:W4:Y:S04]  /*0f50*/  LDL.128 R24, [UR12+0x1b0] ;  /* 0x0001b00cff187983 */ /* 0x000f280008100c00 */
[----:B------:R-:W-:Y:S04]  /*0f60*/  STL [UR12+0x184], R38 ;  /* 0x00018426ff007987 */ /* 0x000fe8000810080c */
[----:B------:R-:W-:Y:S04]  /*0f70*/  STL [UR12+0x18c], R39 ;  /* 0x00018c27ff007987 */ /* 0x000fe8000810080c */
[----:B------:R-:W2:Y:S04]  /*0f80*/  LDS.64 R38, [R47+0x20] ;  /* 0x000020002f267984 */ /* 0x000ea80000000a00 */
[----:B------:R-:W-:Y:S04]  /*0f90*/  STL [UR12+0x194], R40 ;  /* 0x00019428ff007987 */ /* 0x000fe8000810080c */
[----:B------:R-:W-:Y:S04]  /*0fa0*/  STL [UR12+0x19c], R41 ;  /* 0x00019c29ff007987 */ /* 0x000fe8000810080c */
[----:B------:R-:W3:Y:S04]  /*0fb0*/  LDS.64 R40, [R47+0x30] ;  /* 0x000030002f287984 */ /* 0x000ee80000000a00 */
[----:B------:R0:W-:Y:S04]  /*0fc0*/  STL [UR12+0x190], R48 ;  /* 0x00019030ff007987 */ /* 0x0001e8000810080c */
[----:B------:R-:W-:Y:S01]  /*0fd0*/  STL [UR12+0x198], R49 ;  /* 0x00019831ff007987 */ /* 0x000fe2000810080c */
[----:B--2---:R-:W-:Y:S01]  /*0fe0*/  FFMA R51, R8, R38, R32 ;  /* 0x0000002608337223 */ /* 0x004fe20000000020 */
[C---:B------:R-:W-:Y:S01]  /*0ff0*/  FFMA R32, R38.reuse, R9, R33 ;  /* 0x0000000926207223 */ /* 0x040fe20000000021 */
[----:B------:R-:W-:-:S03]  /*1000*/  FFMA R33, R38, R10, R34 ;  /* 0x0000000a26217223 */ /* 0x000fc60000000022 */
[----:B0-----:R-:W-:Y:S01]  /*1010*/  FFMA R48, R13, R39, R32 ;  /* 0x000000270d307223 */ /* 0x001fe20000000020 */
[----:B------:R-:W-:Y:S01]  /*1020*/  FFMA R32, R38, R11, R35 ;  /* 0x0000000b26207223 */ /* 0x000fe20000000023 */
[----:B------:R-:W-:-:S03]  /*1030*/  FFMA R34, R14, R39, R33 ;  /* 0x000000270e227223 */ /* 0x000fc60000000021 */
[-C--:B------:R-:W-:Y:S02]  /*1040*/  FFMA R32, R15, R39.reuse, R32 ;  /* 0x000000270f207223 */ /* 0x080fe40000000020 */
[----:B------:R-:W-:Y:S04]  /*1050*/  STL [UR12+0x28], R34 ;  /* 0x00002822ff007987 */ /* 0x000fe8000810080c */
[----:B------:R0:W-:Y:S01]  /*1060*/  STL [UR12+0x2c], R32 ;  /* 0x00002c20ff007987 */ /* 0x0001e2000810080c */
[----:B------:R-:W-:-:S03]  /*1070*/  FFMA R51, R12, R39, R51 ;  /* 0x000000270c337223 */ /* 0x000fc60000000033 */
[----:B------:R-:W-:Y:S01]  /*1080*/  STL [UR12+0x24], R48 ;  /* 0x00002430ff007987 */ /* 0x000fe2000810080c */
[----:B-----5:R-:W-:Y:S01]  /*1090*/  FFMA R33, R16, R38, R28 ;  /* 0x0000002610217223 */ /* 0x020fe2000000001c */
[C---:B------:R-:W-:Y:S01]  /*10a0*/  FFMA R28, R38.reuse, R17, R29 ;  /* 0x00000011261c7223 */ /* 0x040fe2000000001d */
[----:B------:R-:W-:Y:S02]  /*10b0*/  FFMA R29, R38, R18, R30 ;  /* 0x00000012261d7223 */ /* 0x000fe4000000001e */
[----:B------:R-:W-:Y:S01]  /*10c0*/  FFMA R30, R20, R39, R33 ;  /* 0x00000027141e7223 */ /* 0x000fe20000000021 */
[----:B------:R-:W-:Y:S01]  /*10d0*/  FFMA R38, R38, R19, R31 ;  /* 0x0000001326267223 */ /* 0x000fe2000000001f */
[----:B0-----:R-:W2:Y:S01]  /*10e0*/  LDL.128 R32, [UR12+0x40] ;  /* 0x0000400cff207983 */ /* 0x001ea20008100c00 */
[-C--:B------:R-:W-:Y:S01]  /*10f0*/  FFMA R31, R22, R39.reuse, R29 ;  /* 0x00000027161f7223 */ /* 0x080fe2000000001d */
[-C--:B------:R-:W-:Y:S01]  /*1100*/  FFMA R28, R21, R39.reuse, R28 ;  /* 0x00000027151c7223 */ /* 0x080fe2000000001c */
[----:B------:R-:W-:Y:S01]  /*1110*/  FFMA R39, R23, R39, R38 ;  /* 0x0000002717277223 */ /* 0x000fe20000000026 */
[----:B------:R-:W-:Y:S01]  /*1120*/  STL [UR12+0x30], R30 ;  /* 0x0000301eff007987 */ /* 0x000fe2000810080c */
[----:B---3--:R-:W-:Y:S01]  /*1130*/  FFMA R29, R8, R40, R4 ;  /* 0x00000028081d7223 */ /* 0x008fe20000000004 */
[C---:B------:R-:W-:Y:S01]  /*1140*/  FFMA R4, R40.reuse, R9, R5 ;  /* 0x0000000928047223 */ /* 0x040fe20000000005 */
[----:B------:R-:W-:Y:S01]  /*1150*/  FFMA R5, R40, R10, R6 ;  /* 0x0000000a28057223 */ /* 0x000fe20000000006 */
[----:B------:R-:W-:Y:S01]  /*1160*/  STL [UR12+0x34], R28 ;  /* 0x0000341cff007987 */ /* 0x000fe2000810080c */
[-C--:B------:R-:W-:Y:S01]  /*1170*/  FFMA R6, R12, R41.reuse, R29 ;  /* 0x000000290c067223 */ /* 0x080fe2000000001d */
[----:B------:R-:W-:Y:S01]  /*1180*/  FFMA R38, R13, R41, R4 ;  /* 0x000000290d267223 */ /* 0x000fe20000000004 */
[----:B------:R-:W-:Y:S01]  /*1190*/  FFMA R4, R40, R11, R7 ;  /* 0x0000000b28047223 */ /* 0x000fe20000000007 */
[----:B------:R0:W-:Y:S01]  /*11a0*/  STL [UR12+0x38], R31 ;  /* 0x0000381fff007987 */ /* 0x0001e2000810080c */
[----:B------:R-:W-:Y:S01]  /*11b0*/  FFMA R5, R14, R41, R5 ;  /* 0x000000290e057223 */ /* 0x000fe20000000005 */
[----:B----4-:R-:W-:-:S02]  /*11c0*/  FFMA R7, R16, R40, R24 ;  /* 0x0000002810077223 */ /* 0x010fc40000000018 */
[----:B------:R1:W-:Y:S04]  /*11d0*/  STL [UR12+0x3c], R39 ;  /* 0x00003c27ff007987 */ /* 0x0003e8000810080c */
[----:B0-----:R-:W3:Y:S01]  /*11e0*/  LDL.128 R28, [UR12+0x50] ;  /* 0x0000500cff1c7983 */ /* 0x001ee20008100c00 */
[----:B-1----:R-:W-:Y:S01]  /*11f0*/  FFMA R39, R15, R41, R4 ;  /* 0x000000290f277223 */ /* 0x002fe20000000004 */
[C---:B------:R-:W-:Y:S01]  /*1200*/  FFMA R4, R40.reuse, R17, R25 ;  /* 0x0000001128047223 */ /* 0x040fe20000000019 */
[C---:B------:R-:W-:Y:S01]  /*1210*/  FFMA R25, R40.reuse, R18, R26 ;  /* 0x0000001228197223 */ /* 0x040fe2000000001a */
[----:B------:R-:W-:Y:S01]  /*1220*/  FFMA R24, R40, R19, R27 ;  /* 0x0000001328187223 */ /* 0x000fe2000000001b */
[----:B------:R-:W-:Y:S01]  /*1230*/  STL [UR12+0x1a0], R6 ;  /* 0x0001a006ff007987 */ /* 0x000fe2000810080c */
[-C--:B------:R-:W-:Y:S01]  /*1240*/  FFMA R48, R20, R41.reuse, R7 ;  /* 0x0000002914307223 */ /* 0x080fe20000000007 */
[----:B------:R-:W-:-:S02]  /*1250*/  FFMA R40, R21, R41, R4 ;  /* 0x0000002915287223 */ /* 0x000fc40000000004 */
[----:B------:R0:W-:Y:S04]  /*1260*/  STL [UR12+0x1a8], R5 ;  /* 0x0001a805ff007987 */ /* 0x0001e8000810080c */
[----:B0-----:R-:W4:Y:S01]  /*1270*/  LDL.128 R4, [UR12+0x1c0] ;  /* 0x0001c00cff047983 */ /* 0x001f220008100c00 */
[-C--:B------:R-:W-:Y:S01]  /*1280*/  FFMA R49, R22, R41.reuse, R25 ;  /* 0x0000002916317223 */ /* 0x080fe20000000019 */
[----:B------:R-:W-:Y:S02]  /*1290*/  FFMA R41, R23, R41, R24 ;  /* 0x0000002917297223 */ /* 0x000fe40000000018 */
[----:B------:R-:W5:Y:S04]  /*12a0*/  LDL.128 R24, [UR12+0x1d0] ;  /* 0x0001d00cff187983 */ /* 0x000f680008100c00 */
[----:B------:R-:W-:Y:S04]  /*12b0*/  STL [UR12+0x1a4], R38 ;  /* 0x0001a426ff007987 */ /* 0x000fe8000810080c */
[----:B------:R-:W-:Y:S04]  /*12c0*/  STL [UR12+0x1ac], R39 ;  /* 0x0001ac27ff007987 */ /* 0x000fe8000810080c */
[----:B------:R-:W2:Y:S04]  /*12d0*/  LDS.64 R38, [R47+0x40] ;  /* 0x000040002f267984 */ /* 0x000ea80000000a00 */
[----:B------:R-:W-:Y:S04]  /*12e0*/  STL [UR12+0x1b4], R40 ;  /* 0x0001b428ff007987 */ /* 0x000fe8000810080c */
[----:B------:R-:W-:Y:S04]  /*12f0*/  STL [UR12+0x1bc], R41 ;  /* 0x0001bc29ff007987 */ /* 0x000fe8000810080c */
[----:B------:R-:W4:Y:S04]  /*1300*/  LDS.64 R40, [R47+0x50] ;  /* 0x000050002f287984 */ /* 0x000f280000000a00 */
[----:B------:R2:W-:Y:S04]  /*1310*/  STL [UR12+0x20], R51 ;  /* 0x00002033ff007987 */ /* 0x0005e8000810080c */
        /* <DEDUP_REMOVED lines=8> */
[----:B------:R-:W-:Y:S02]  /*13a0*/  FFMA R32, R15, R39, R32 ;  /* 0x000000270f207223 */ /* 0x000fe40000000020 */
[----:B------:R-:W-:Y:S04]  /*13b0*/  STL [UR12+0x48], R34 ;  /* 0x00004822ff007987 */ /* 0x000fe8000810080c */
[----:B------:R0:W-:Y:S01]  /*13c0*/  STL [UR12+0x4c], R32 ;  /* 0x00004c20ff007987 */ /* 0x0001e2000810080c */
[----:B---3--:R-:W-:Y:S01]  /*13d0*/  FFMA R33, R16, R38, R28 ;  /* 0x0000002610217223 */ /* 0x008fe2000000001c */
[C---:B------:R-:W-:Y:S01]  /*13e0*/  FFMA R28, R38.reuse, R17, R29 ;  /* 0x00000011261c7223 */ /* 0x040fe2000000001d */
[----:B------:R-:W-:Y:S02]  /*13f0*/  FFMA R29, R38, R18, R30 ;  /* 0x00000012261d7223 */ /* 0x000fe4000000001e */
[----:B------:R-:W-:-:S02]  /*1400*/  FFMA R30, R20, R39, R33 ;  /* 0x00000027141e7223 */ /* 0x000fc40000000021 */
[----:B0-----:R-:W2:Y:S01]  /*1410*/  LDL.128 R32, [UR12+0x60] ;  /* 0x0000600cff207983 */ /* 0x001ea20008100c00 */
[----:B------:R-:W-:Y:S01]  /*1420*/  FFMA R38, R38, R19, R31 ;  /* 0x0000001326267223 */ /* 0x000fe2000000001f */
[-C--:B------:R-:W-:Y:S01]  /*1430*/  FFMA R31, R22, R39.reuse, R29 ;  /* 0x00000027161f7223 */ /* 0x080fe2000000001d */
[-C--:B------:R-:W-:Y:S01]  /*1440*/  FFMA R28, R21, R39.reuse, R28 ;  /* 0x00000027151c7223 */ /* 0x080fe2000000001c */
[-C--:B------:R-:W-:Y:S01]  /*1450*/  FFMA R51, R12, R39.reuse, R51 ;  /* 0x000000270c337223 */ /* 0x080fe20000000033 */
[----:B------:R-:W-:Y:S01]  /*1460*/  FFMA R39, R23, R39, R38 ;  /* 0x0000002717277223 */ /* 0x000fe20000000026 */
[----:B------:R-:W-:Y:S01]  /*1470*/  STL [UR12+0x50], R30 ;  /* 0x0000501eff007987 */ /* 0x000fe2000810080c */
[----:B----4-:R-:W-:Y:S01]  /*1480*/  FFMA R29, R8, R40, R4 ;  /* 0x00000028081d7223 */ /* 0x010fe20000000004 */
        /* <DEDUP_REMOVED lines=8> */
[----:B-----5:R-:W-:-:S02]  /*1510*/  FFMA R7, R16, R40, R24 ;  /* 0x0000002810077223 */ /* 0x020fc40000000018 */
[----:B------:R1:W-:Y:S04]  /*1520*/  STL [UR12+0x5c], R39 ;  /* 0x00005c27ff007987 */ /* 0x0003e8000810080c */
[----:B0-----:R-:W3:Y:S01]  /*1530*/  LDL.128 R28, [UR12+0x70] ;  /* 0x0000700cff1c7983 */ /* 0x001ee20008100c00 */
[----:B-1----:R-:W-:Y:S01]  /*1540*/  FFMA R39, R15, R41, R4 ;  /* 0x000000290f277223 */ /* 0x002fe20000000004 */
[C---:B------:R-:W-:Y:S02]  /*1550*/  FFMA R4, R40.reuse, R17, R25 ;  /* 0x0000001128047223 */ /* 0x040fe40000000019 */
[----:B------:R0:W-:Y:S01]  /*1560*/  STL [UR12+0x44], R48 ;  /* 0x00004430ff007987 */ /* 0x0001e2000810080c */
[C---:B------:R-:W-:Y:S01]  /*1570*/  FFMA R25, R40.reuse, R18, R26 ;  /* 0x0000001228197223 */ /* 0x040fe2000000001a */
[----:B------:R-:W-:Y:S01]  /*1580*/  FFMA R24, R40, R19, R27 ;  /* 0x0000001328187223 */ /* 0x000fe2000000001b */
[-C--:B------:R-:W-:Y:S01]  /*1590*/  FFMA R40, R21, R41.reuse, R4 ;  /* 0x0000002915287223 */ /* 0x080fe20000000004 */
[----:B------:R-:W-:Y:S04]  /*15a0*/  STL [UR12+0x1c0], R6 ;  /* 0x0001c006ff007987 */ /* 0x000fe8000810080c */
[----:B------:R1:W-:Y:S01]  /*15b0*/  STL [UR12+0x1c8], R5 ;  /* 0x0001c805ff007987 */ /* 0x0003e2000810080c */
[----:B0-----:R-:W-:-:S03]  /*15c0*/  FFMA R48, R20, R41, R7 ;  /* 0x0000002914307223 */ /* 0x001fc60000000007 */
[----:B-1----:R-:W4:Y:S01]  /*15d0*/  LDL.128 R4, [UR12+0x1e0] ;  /* 0x0001e00cff047983 */ /* 0x002f220008100c00 */
        /* <DEDUP_REMOVED lines=28> */
[----:B------:R-:W-:Y:S01]  /*17a0*/  FFMA R28, R21, R39, R28 ;  /* 0x00000027151c7223 */ /* 0x000fe2000000001c */
[----:B------:R-:W-:Y:S04]  /*17b0*/  STL [UR12+0x70], R30 ;  /* 0x0000701eff007987 */ /* 0x000fe8000810080c */
[----:B------:R-:W-:Y:S01]  /*17c0*/  STL [UR12+0x74], R28 ;  /* 0x0000741cff007987 */ /* 0x000fe2000810080c */
[----:B----4-:R-:W-:Y:S01]  /*17d0*/  FFMA R29, R8, R40, R4 ;  /* 0x00000028081d7223 */ /* 0x010fe20000000004 */
[C---:B------:R-:W-:Y:S01]  /*17e0*/  FFMA R4, R40.reuse, R9, R5 ;  /* 0x0000000928047223 */ /* 0x040fe20000000005 */
[----:B------:R-:W-:Y:S01]  /*17f0*/  FFMA R5, R40, R10, R6 ;  /* 0x0000000a28057223 */ /* 0x000fe20000000006 */
[----:B------:R0:W-:Y:S01]  /*1800*/  STL [UR12+0x78], R31 ;  /* 0x0000781fff007987 */ /* 0x0001e2000810080c */
[----:B------:R-:W-:-:S03]  /*1810*/  FFMA R6, R12, R41, R29 ;  /* 0x000000290c067223 */ /* 0x000fc6000000001d */
[----:B0-----:R-:W3:Y:S01]  /*1820*/  LDL.128 R28, [UR12+0x90] ;  /* 0x0000900cff1c7983 */ /* 0x001ee20008100c00 */
[-C--:B------:R-:W-:Y:S01]  /*1830*/  FFMA R51, R12, R39.reuse, R51 ;  /* 0x000000270c337223 */ /* 0x080fe20000000033 */
[----:B------:R-:W-:Y:S01]  /*1840*/  FFMA R39, R23, R39, R38 ;  /* 0x0000002717277223 */ /* 0x000fe20000000026 */
[----:B------:R-:W-:Y:S01]  /*1850*/  FFMA R38, R13, R41, R4 ;  /* 0x000000290d267223 */ /* 0x000fe20000000004 */
[----:B------:R-:W-:Y:S01]  /*1860*/  FFMA R4, R40, R11, R7 ;  /* 0x0000000b28047223 */ /* 0x000fe20000000007 */
[----:B------:R-:W-:Y:S02]  /*1870*/  FFMA R5, R14, R41, R5 ;  /* 0x000000290e057223 */ /* 0x000fe40000000005 */
[----:B------:R0:W-:Y:S01]  /*1880*/  STL [UR12+0x7c], R39 ;  /* 0x00007c27ff007987 */ /* 0x0001e2000810080c */
[----:B-----5:R-:W-:Y:S01]  /*1890*/  FFMA R7, R16, R40, R24 ;  /* 0x0000002810077223 */ /* 0x020fe20000000018 */
[C---:B------:R-:W-:Y:S01]  /*18a0*/  FFMA R24, R40.reuse, R19, R27 ;  /* 0x0000001328187223 */ /* 0x040fe2000000001b */
[----:B0-----:R-:W-:Y:S01]  /*18b0*/  FFMA R39, R15, R41, R4 ;  /* 0x000000290f277223 */ /* 0x001fe20000000004 */
[C---:B------:R-:W-:Y:S01]  /*18c0*/  FFMA R4, R40.reuse, R17, R25 ;  /* 0x0000001128047223 */ /* 0x040fe20000000019 */
[----:B------:R0:W-:Y:S01]  /*18d0*/  STL [UR12+0x64], R48 ;  /* 0x00006430ff007987 */ /* 0x0001e2000810080c */
[----:B------:R-:W-:-:S02]  /*18e0*/  FFMA R25, R40, R18, R26 ;  /* 0x0000001228197223 */ /* 0x000fc4000000001a */
[-C--:B------:R-:W-:Y:S01]  /*18f0*/  FFMA R40, R21, R41.reuse, R4 ;  /* 0x0000002915287223 */ /* 0x080fe20000000004 */
[----:B------:R-:W-:Y:S04]  /*1900*/  STL [UR12+0x1e0], R6 ;  /* 0x0001e006ff007987 */ /* 0x000fe8000810080c */
[----:B------:R1:W-:Y:S01]  /*1910*/  STL [UR12+0x1e8], R5 ;  /* 0x0001e805ff007987 */ /* 0x0003e2000810080c */
[-C--:B0-----:R-:W-:Y:S01]  /*1920*/  FFMA R48, R20, R41.reuse, R7 ;  /* 0x0000002914307223 */ /* 0x081fe20000000007 */
[-C--:B------:R-:W-:Y:S02]  /*1930*/  FFMA R49, R22, R41.reuse, R25 ;  /* 0x0000002916317223 */ /* 0x080fe40000000019 */
[----:B-1----:R-:W4:Y:S01]  /*1940*/  LDL.128 R4, [UR12+0x200] ;  /* 0x0002000cff047983 */ /* 0x002f220008100c00 */
[----:B------:R-:W-:-:S03]  /*1950*/  FFMA R41, R23, R41, R24 ;  /* 0x0000002917297223 */ /* 0x000fc60000000018 */
[----:B------:R-:W5:Y:S04]  /*1960*/  LDL.128 R24, [UR12+0x210] ;  /* 0x0002100cff187983 */ /* 0x000f680008100c00 */
[----:B------:R-:W-:Y:S04]  /*1970*/  STL [UR12+0x1e4], R38 ;  /* 0x0001e426ff007987 */ /* 0x000fe8000810080c */
[----:B------:R-:W-:Y:S04]  /*1980*/  STL [UR12+0x1ec], R39 ;  /* 0x0001ec27ff007987 */ /* 0x000fe8000810080c */
[----:B------:R-:W2:Y:S04]  /*1990*/  LDS.64 R38, [R47+0x80] ;  /* 0x000080002f267984 */ /* 0x000ea80000000a00 */
[----:B------:R2:W-:Y:S04]  /*19a0*/  STL [UR12+0x60], R51 ;  /* 0x00006033ff007987 */ /* 0x0005e8000810080c */
[----:B------:R0:W-:Y:S04]  /*19b0*/  STL [UR12+0x1f0], R48 ;  /* 0x0001f030ff007987 */ /* 0x0001e8000810080c */
        /* <DEDUP_REMOVED lines=11> */
[----:B------:R-:W-:Y:S04]  /*1a70*/  STL [UR12+0x8c], R32 ;  /* 0x00008c20ff007987 */ /* 0x000fe8000810080c */
[----:B------:R-:W4:Y:S01]  /*1a80*/  LDS.64 R32, [R47+0x90] ;  /* 0x000090002f207984 */ /* 0x000f220000000a00 */
[----:B---3--:R-:W-:Y:S01]  /*1a90*/  FFMA R35, R16, R38, R28 ;  /* 0x0000002610237223 */ /* 0x008fe2000000001c */
[C---:B------:R-:W-:Y:S01]  /*1aa0*/  FFMA R28, R38.reuse, R17, R29 ;  /* 0x00000011261c7223 */ /* 0x040fe2000000001d */
[C---:B------:R-:W-:Y:S01]  /*1ab0*/  FFMA R29, R38.reuse, R18, R30 ;  /* 0x00000012261d7223 */ /* 0x040fe2000000001e */
[----:B------:R-:W-:-:S02]  /*1ac0*/  FFMA R38, R38, R19, R31 ;  /* 0x0000001326267223 */ /* 0x000fc4000000001f */
[-C--:B-1----:R-:W-:Y:S01]  /*1ad0*/  FFMA R40, R21, R39.reuse, R28 ;  /* 0x0000002715287223 */ /* 0x082fe2000000001c */
[-C--:B------:R-:W-:Y:S02]  /*1ae0*/  FFMA R41, R22, R39.reuse, R29 ;  /* 0x0000002716297223 */ /* 0x080fe4000000001d */
[----:B------:R-:W2:Y:S01]  /*1af0*/  LDL.128 R28, [UR12+0x220] ;  /* 0x0002200cff1c7983 */ /* 0x000ea20008100c00 */
[-C--:B------:R-:W-:Y:S01]  /*1b00*/  FFMA R34, R20, R39.reuse, R35 ;  /* 0x0000002714227223 */ /* 0x080fe20000000023 */
[-C--:B------:R-:W-:Y:S01]  /*1b10*/  FFMA R51, R12, R39.reuse, R51 ;  /* 0x000000270c337223 */ /* 0x080fe20000000033 */
[----:B------:R-:W-:Y:S01]  /*1b20*/  FFMA R39, R23, R39, R38 ;  /* 0x0000002717277223 */ /* 0x000fe20000000026 */
[----:B------:R5:W-:Y:S04]  /*1b30*/  STL [UR12+0x94], R40 ;  /* 0x00009428ff007987 */ /* 0x000be8000810080c */
[----:B------:R0:W-:Y:S04]  /*1b40*/  STL [UR12+0x90], R34 ;  /* 0x00009022ff007987 */ /* 0x0001e8000810080c */
[----:B------:R1:W-:Y:S01]  /*1b50*/  STL [UR12+0x98], R41 ;  /* 0x00009829ff007987 */ /* 0x0003e2000810080c */
[----:B----4-:R-:W-:Y:S01]  /*1b60*/  FFMA R35, R8, R32, R4 ;  /* 0x0000002008237223 */ /* 0x010fe20000000004 */
[C---:B------:R-:W-:Y:S01]  /*1b70*/  FFMA R4, R32.reuse, R9, R5 ;  /* 0x0000000920047223 */ /* 0x040fe20000000005 */
[C---:B------:R-:W-:Y:S01]  /*1b80*/  FFMA R5, R32.reuse, R10, R6 ;  /* 0x0000000a20057223 */ /* 0x040fe20000000006 */
[C---:B------:R-:W-:Y:S01]  /*1b90*/  FFMA R6, R32.reuse, R11, R7 ;  /* 0x0000000b20067223 */ /* 0x040fe20000000007 */
[----:B-----5:R-:W-:Y:S01]  /*1ba0*/  FFMA R40, R32, R17, R25 ;  /* 0x0000001120287223 */ /* 0x020fe20000000019 */
[-C--:B0-----:R-:W-:Y:S01]  /*1bb0*/  FFMA R34, R13, R33.reuse, R4 ;  /* 0x000000210d227223 */ /* 0x081fe20000000004 */
[-C--:B------:R-:W-:Y:S01]  /*1bc0*/  FFMA R38, R14, R33.reuse, R5 ;  /* 0x000000210e267223 */ /* 0x080fe20000000005 */
[-C--:B-1----:R-:W-:Y:S01]  /*1bd0*/  FFMA R41, R15, R33.reuse, R6 ;  /* 0x000000210f297223 */ /* 0x082fe20000000006 */
[----:B------:R-:W-:Y:S01]  /*1be0*/  FFMA R25, R32, R18, R26 ;  /* 0x0000001220197223 */ /* 0x000fe2000000001a */
[----:B------:R-:W3:Y:S01]  /*1bf0*/  LDL.128 R4, [UR12+0x230] ;  /* 0x0002300cff047983 */ /* 0x000ee20008100c00 */
[----:B------:R-:W-:-:S03]  /*1c00*/  FFMA R35, R12, R33, R35 ;  /* 0x000000210c237223 */ /* 0x000fc60000000023 */
[----:B------:R0:W-:Y:S01]  /*1c10*/  STL [UR12+0x9c], R39 ;  /* 0x00009c27ff007987 */ /* 0x0001e2000810080c */
[----:B------:R-:W-:Y:S01]  /*1c20*/  FFMA R49, R22, R33, R25 ;  /* 0x0000002116317223 */ /* 0x000fe20000000019 */
[----:B0-----:R-:W-:Y:S01]  /*1c30*/  FFMA R39, R16, R32, R24 ;  /* 0x0000002010277223 */ /* 0x001fe20000000018 */
[----:B------:R-:W-:Y:S02]  /*1c40*/  FFMA R32, R32, R19, R27 ;  /* 0x0000001320207223 */ /* 0x000fe4000000001b */
[----:B------:R-:W4:Y:S01]  /*1c50*/  LDL.128 R24, [UR12+0xa0] ;  /* 0x0000a00cff187983 */ /* 0x000f220008100c00 */
[-C--:B------:R-:W-:Y:S01]  /*1c60*/  FFMA R40, R21, R33.reuse, R40 ;  /* 0x0000002115287223 */ /* 0x080fe20000000028 */
[-C--:B------:R-:W-:Y:S02]  /*1c70*/  FFMA R50, R23, R33.reuse, R32 ;  /* 0x0000002117327223 */ /* 0x080fe40000000020 */
[----:B------:R0:W-:Y:S04]  /*1c80*/  STL [UR12+0x84], R48 ;  /* 0x00008430ff007987 */ /* 0x0001e8000810080c */
[----:B------:R-:W-:Y:S04]  /*1c90*/  STL [UR12+0x200], R35 ;  /* 0x00020023ff007987 */ /* 0x000fe8000810080c */
[----:B------:R1:W-:Y:S01]  /*1ca0*/  STL [UR12+0x204], R34 ;  /* 0x00020422ff007987 */ /* 0x0003e2000810080c */
[----:B0-----:R-:W-:-:S03]  /*1cb0*/  FFMA R48, R20, R33, R39 ;  /* 0x0000002114307223 */ /* 0x001fc60000000027 */
[----:B-1----:R-:W5:Y:S04]  /*1cc0*/  LDL.128 R32, [UR12+0xb0] ;  /* 0x0000b00cff207983 */ /* 0x002f680008100c00 */
[----:B------:R-:W-:Y:S04]  /*1cd0*/  STL [UR12+0x208], R38 ;  /* 0x00020826ff007987 */ /* 0x000fe8000810080c */
[----:B------:R-:W2:Y:S04]  /*1ce0*/  LDS.64 R38, [R47+0xb0] ;  /* 0x0000b0002f267984 */ /* 0x000ea80000000a00 */
[----:B------:R2:W-:Y:S04]  /*1cf0*/  STL [UR12+0x20c], R41 ;  /* 0x00020c29ff007987 */ /* 0x0005e8000810080c */
[----:B------:R0:W-:Y:S04]  /*1d00*/  STL [UR12+0x210], R48 ;  /* 0x00021030ff007987 */ /* 0x0001e8000810080c */
[----:B------:R-:W-:Y:S04]  /*1d10*/  STL [UR12+0x214], R40 ;  /* 0x00021428ff007987 */ /* 0x000fe8000810080c */
[----:B------:R-:W-:Y:S04]  /*1d20*/  STL [UR12+0x80], R51 ;  /* 0x00008033ff007987 */ /* 0x000fe8000810080c */
[----:B------:R-:W-:Y:S04]  /*1d30*/  STL [UR12+0x218], R49 ;  /* 0x00021831ff007987 */ /* 0x000fe8000810080c */
[----:B------:R-:W-:Y:S01]  /*1d40*/  STL [UR12+0x21c], R50 ;  /* 0x00021c32ff007987 */ /* 0x000fe2000810080c */
[----:B------:R-:W-:-:S02]  /*1d50*/  UPLOP3.LUT UP1, UPT, UPT, UPT, UP0, 0x80, 0x8 ;  /* 0x000000000008789c */ /* 0x000fc40003f2f000 */
[----:B------:R-:W-:Y:S01]  /*1d60*/  UPLOP3.LUT UP0, UPT, UPT, UPT, UPT, 0x40, 0x4 ;  /* 0x000000000004789c */ /* 0x000fe20003f0e870 */
[----:B------:R-:W-:Y:S01]  /*1d70*/  UMOV UR8, 0x30 ;  /* 0x0000003000087882 */ /* 0x000fe20000000000 */
[----:B--2---:R-:W-:Y:S01]  /*1d80*/  FFMA R41, R8, R38, R28 ;  /* 0x0000002608297223 */ /* 0x004fe2000000001c */
[C---:B------:R-:W-:Y:S01]  /*1d90*/  FFMA R28, R38.reuse, R9, R29 ;  /* 0x00000009261c7223 */ /* 0x040fe2000000001d */
[----:B------:R-:W-:-:S03]  /*1da0*/  FFMA R29, R38, R10, R30 ;  /* 0x0000000a261d7223 */ /* 0x000fc6000000001e */
[----:B0-----:R-:W-:Y:S01]  /*1db0*/  FFMA R48, R13, R39, R28 ;  /* 0x000000270d307223 */ /* 0x001fe2000000001c */
[----:B------:R-:W-:Y:S01]  /*1dc0*/  FFMA R28, R38, R11, R31 ;  /* 0x0000000b261c7223 */ /* 0x000fe2000000001f */
[----:B------:R-:W-:-:S03]  /*1dd0*/  FFMA R30, R14, R39, R29 ;  /* 0x000000270e1e7223 */ /* 0x000fc6000000001d */
[-C--:B------:R-:W-:Y:S02]  /*1de0*/  FFMA R31, R15, R39.reuse, R28 ;  /* 0x000000270f1f7223 */ /* 0x080fe4000000001c */
[----:B------:R-:W4:Y:S01]  /*1df0*/  LDS.64 R28, [R47+0xa0] ;  /* 0x0000a0002f1c7984 */ /* 0x000f220000000a00 */
[----:B------:R-:W-:-:S05]  /*1e00*/  FFMA R41, R12, R39, R41 ;  /* 0x000000270c297223 */ /* 0x000fca0000000029 */
[----:B------:R3:W-:Y:S04]  /*1e10*/  STL [UR12+0x220], R41 ;  /* 0x00022029ff007987 */ /* 0x0007e8000810080c */
[----:B------:R0:W-:Y:S01]  /*1e20*/  STL [UR12+0x228], R30 ;  /* 0x0002281eff007987 */ /* 0x0001e2000810080c */
[----:B---3--:R-:W-:Y:S01]  /*1e30*/  FFMA R41, R16, R38, R4 ;  /* 0x0000002610297223 */ /* 0x008fe20000000004 */
[C---:B------:R-:W-:Y:S01]  /*1e40*/  FFMA R4, R38.reuse, R17, R5 ;  /* 0x0000001126047223 */ /* 0x040fe20000000005 */
[----:B------:R-:W-:-:S03]  /*1e50*/  FFMA R5, R38, R18, R6 ;  /* 0x0000001226057223 */ /* 0x000fc60000000006 */
[-C--:B------:R-:W-:Y:S01]  /*1e60*/  FFMA R40, R21, R39.reuse, R4 ;  /* 0x0000002715287223 */ /* 0x080fe20000000004 */
[----:B0-----:R-:W-:Y:S01]  /*1e70*/  FFMA R30, R22, R39, R5 ;  /* 0x00000027161e7223 */ /* 0x001fe20000000005 */
[----:B------:R-:W-:Y:S01]  /*1e80*/  FFMA R38, R38, R19, R7 ;  /* 0x0000001326267223 */ /* 0x000fe20000000007 */
[----:B------:R-:W-:Y:S01]  /*1e90*/  FFMA R41, R20, R39, R41 ;  /* 0x0000002714297223 */ /* 0x000fe20000000029 */
[----:B----4-:R-:W-:Y:S01]  /*1ea0*/  FFMA R4, R28, R9, R25 ;  /* 0x000000091c047223 */ /* 0x010fe20000000019 */
[----:B------:R-:W-:Y:S01]  /*1eb0*/  FFMA R5, R8, R28, R24 ;  /* 0x0000001c08057223 */ /* 0x000fe20000000018 */
[C---:B------:R-:W-:Y:S02]  /*1ec0*/  FFMA R7, R28.reuse, R10, R26 ;  /* 0x0000000a1c077223 */ /* 0x040fe4000000001a */
[----:B------:R-:W-:Y:S01]  /*1ed0*/  FFMA R6, R13, R29, R4 ;  /* 0x0000001d0d067223 */ /* 0x000fe20000000004 */
[----:B------:R-:W-:Y:S01]  /*1ee0*/  FFMA R4, R28, R11, R27 ;  /* 0x0000000b1c047223 */ /* 0x000fe2000000001b */
[----:B------:R-:W-:Y:S01]  /*1ef0*/  FFMA R39, R23, R39, R38 ;  /* 0x0000002717277223 */ /* 0x000fe20000000026 */
[-C--:B------:R-:W-:Y:S01]  /*1f00*/  FFMA R5, R12, R29.reuse, R5 ;  /* 0x0000001d0c057223 */ /* 0x080fe20000000005 */
[-C--:B------:R-:W-:Y:S01]  /*1f10*/  FFMA R7, R14, R29.reuse, R7 ;  /* 0x0000001d0e077223 */ /* 0x080fe20000000007 */
[----:B------:R-:W-:Y:S01]  /*1f20*/  FFMA R4, R15, R29, R4 ;  /* 0x0000001d0f047223 */ /* 0x000fe20000000004 */
[----:B-----5:R-:W-:Y:S01]  /*1f30*/  FFMA R25, R16, R28, R32 ;  /* 0x0000001c10197223 */ /* 0x020fe20000000020 */
[C---:B------:R-:W-:Y:S01]  /*1f40*/  FFMA R24, R28.reuse, R17, R33 ;  /* 0x000000111c187223 */ /* 0x040fe20000000021 */
[C---:B------:R-:W-:Y:S01]  /*1f50*/  FFMA R27, R28.reuse, R18, R34 ;  /* 0x000000121c1b7223 */ /* 0x040fe20000000022 */
[----:B------:R-:W-:Y:S01]  /*1f60*/  FFMA R28, R28, R19, R35 ;  /* 0x000000131c1c7223 */ /* 0x000fe20000000023 */
[-C--:B------:R-:W-:Y:S01]  /*1f70*/  FFMA R25, R20, R29.reuse, R25 ;  /* 0x0000001d14197223 */ /* 0x080fe20000000019 */
[-C--:B------:R-:W-:Y:S01]  /*1f80*/  FFMA R24, R21, R29.reuse, R24 ;  /* 0x0000001d15187223 */ /* 0x080fe20000000018 */
[-C--:B------:R-:W-:Y:S01]  /*1f90*/  FFMA R27, R22, R29.reuse, R27 ;  /* 0x0000001d161b7223 */ /* 0x080fe2000000001b */
[----:B------:R-:W-:Y:S01]  /*1fa0*/  FFMA R28, R23, R29, R28 ;  /* 0x0000001d171c7223 */ /* 0x000fe2000000001c */
[----:B------:R0:W-:Y:S04]  /*1fb0*/  STL [UR12+0x224], R48 ;  /* 0x00022430ff007987 */ /* 0x0001e8000810080c */
        /* <DEDUP_REMOVED lines=12> */
[----:B------:R0:W-:Y:S01]  /*2080*/  STL [UR12+0xbc], R28 ;  /* 0x0000bc1cff007987 */ /* 0x0001e2000810080c */
[----:B------:R-:W-:Y:S05]  /*2090*/  BRA.U UP1, `(.L_x_2) ;  /* 0xffffffe901d47547 */ /* 0x000fea000b83ffff */
[----:B------:R-:W-:-:S04]  /*20a0*/  UIADD3 UR7, UPT, UPT, UR7, 0x1, URZ ;  /* 0x0000000107077890 */ /* 0x000fc8000fffe0ff */
[----:B------:R-:W-:-:S09]  /*20b0*/  UISETP.NE.AND UP0, UPT, UR7, 0x40, UPT ;  /* 0x000000400700788c */ /* 0x000fd2000bf05270 */
        /* <DEDUP_REMOVED lines=10> */
[----:B------:R-:W1:Y:S01]  /*2160*/  S2R R13, SR_TID.X ;  /* 0x00000000000d7919 */ /* 0x000e620000002100 */
[----:B------:R-:W2:Y:S01]  /*2170*/  LDCU.64 UR6, c[0x0][0x3a0] ;  /* 0x00007400ff0677ac */ /* 0x000ea20008000a00 */
[----:B------:R-:W3:Y:S01]  /*2180*/  LDCU.64 UR4, c[0x0][0x398] ;  /* 0x00007300ff0477ac */ /* 0x000ee20008000a00 */
[----:B-1----:R-:W-:-:S04]  /*2190*/  SHF.L.U32 R0, R13, 0x5, RZ ;  /* 0x000000050d007819 */ /* 0x002fc800000006ff */
[----:B------:R-:W-:-:S04]  /*21a0*/  LOP3.LUT R0, R0, 0x1e0, RZ, 0xc0, !PT ;  /* 0x000001e000007812 */ /* 0x000fc800078ec0ff */
[C---:B--2---:R-:W-:Y:S01]  /*21b0*/  IADD3 R10, P1, PT, R0.reuse, UR6, RZ ;  /* 0x00000006000a7c10 */ /* 0x044fe2000ff3e0ff */
[----:B------:R-:W-:Y:S01]  /*21c0*/  HFMA2 R15, -RZ, RZ, 0, -0.00048828125 ;  /* 0x00009000ff0f7431 */ /* 0x000fe200000001ff */
[----:B---3--:R-:W-:Y:S02]  /*21d0*/  IADD3 R8, P0, PT, R0, UR4, RZ ;  /* 0x0000000400087c10 */ /* 0x008fe4000ff1e0ff */
[----:B------:R-:W-:Y:S02]  /*21e0*/  IADD3.X R11, PT, PT, RZ, UR7, RZ, P1, !PT ;  /* 0x00000007ff0b7c10 */ /* 0x000fe40008ffe4ff */
[----:B------:R-:W-:-:S03]  /*21f0*/  IADD3.X R9, PT, PT, RZ, UR5, RZ, P0, !PT ;  /* 0x00000005ff097c10 */ /* 0x000fc600087fe4ff */
[----:B0-----:R-:W5:Y:S04]  /*2200*/  LDG.E.CONSTANT R41, desc[UR14][R10.64] ;  /* 0x0000000e0a297981 */ /* 0x001f68000c1e9900 */
[----:B------:R-:W5:Y:S04]  /*2210*/  LDG.E.CONSTANT R36, desc[UR14][R10.64+0x4] ;  /* 0x0000040e0a247981 */ /* 0x000f68000c1e9900 */
[----:B------:R-:W5:Y:S04]  /*2220*/  LDG.E.CONSTANT R37, desc[UR14][R10.64+0x8] ;  /* 0x0000080e0a257981 */ /* 0x000f68000c1e9900 */
[----:B------:R-:W5:Y:S04]  /*2230*/  LDG.E.CONSTANT R32, desc[UR14][R10.64+0xc] ;  /* 0x00000c0e0a207981 */ /* 0x000f68000c1e9900 */
[----:B------:R-:W5:Y:S04]  /*2240*/  LDG.E.CONSTANT R33, desc[UR14][R10.64+0x10] ;  /* 0x0000100e0a217981 */ /* 0x000f68000c1e9900 */
[----:B------:R-:W5:Y:S04]  /*2250*/  LDG.E.CONSTANT R4, desc[UR14][R10.64+0x14] ;  /* 0x0000140e0a047981 */ /* 0x000f68000c1e9900 */
[----:B------:R-:W5:Y:S04]  /*2260*/  LDG.E.CONSTANT R2, desc[UR14][R10.64+0x18] ;  /* 0x0000180e0a027981 */ /* 0x000f68000c1e9900 */
[----:B------:R-:W5:Y:S01]  /*2270*/  LDG.E.CONSTANT R5, desc[UR14][R10.64+0x1c] ;  /* 0x00001c0e0a057981 */ /* 0x000f62000c1e9900 */
[----:B------:R-:W-:-:S02]  /*2280*/  SHF.R.U32.HI R12, RZ, 0x5, R13 ;  /* 0x00000005ff0c7819 */ /* 0x000fc4000001160d */
[----:B------:R-:W-:Y:S01]  /*2290*/  MOV R17, UR9 ;  /* 0x0000000900117c02 */ /* 0x000fe20008000f00 */
[----:B------:R-:W5:Y:S04]  /*22a0*/  LDG.E.CONSTANT R38, desc[UR14][R8.64] ;  /* 0x0000000e08267981 */ /* 0x000f68000c1e9900 */
[----:B------:R-:W5:Y:S04]  /*22b0*/  LDG.E.CONSTANT R39, desc[UR14][R8.64+0x4] ;  /* 0x0000040e08277981 */ /* 0x000f68000c1e9900 */
[----:B------:R-:W5:Y:S04]  /*22c0*/  LDG.E.CONSTANT R34, desc[UR14][R8.64+0x8] ;  /* 0x0000080e08227981 */ /* 0x000f68000c1e9900 */
[----:B------:R-:W5:Y:S04]  /*22d0*/  LDG.E.CONSTANT R35, desc[UR14][R8.64+0xc] ;  /* 0x00000c0e08237981 */ /* 0x000f68000c1e9900 */
[----:B------:R-:W5:Y:S04]  /*22e0*/  LDG.E.CONSTANT R6, desc[UR14][R8.64+0x10] ;  /* 0x0000100e08067981 */ /* 0x000f68000c1e9900 */
[----:B------:R-:W5:Y:S04]  /*22f0*/  LDG.E.CONSTANT R7, desc[UR14][R8.64+0x14] ;  /* 0x0000140e08077981 */ /* 0x000f68000c1e9900 */
[----:B------:R-:W5:Y:S04]  /*2300*/  LDG.E.CONSTANT R3, desc[UR14][R8.64+0x18] ;  /* 0x0000180e08037981 */ /* 0x000f68000c1e9900 */
[----:B------:R0:W5:Y:S01]  /*2310*/  LDG.E.CONSTANT R0, desc[UR14][R8.64+0x1c] ;  /* 0x00001c0e08007981 */ /* 0x000162000c1e9900 */
[----:B------:R-:W-:-:S02]  /*2320*/  HFMA2 R25, -RZ, RZ, 0, 0 ;  /* 0x00000000ff197431 */ /* 0x000fc400000001ff */
[----:B0-----:R-:W-:Y:S01]  /*2330*/  IMAD R8, R12, R15, UR11 ;  /* 0x0000000b0c087e24 */ /* 0x001fe2000f8e020f */
[----:B------:R-:W-:-:S03]  /*2340*/  SHF.L.U32 R9, R13, 0x3, RZ ;  /* 0x000000030d097819 */ /* 0x000fc600000006ff */
[----:B------:R-:W-:Y:S01]  /*2350*/  IMAD R8, R17, 0xc00, R8 ;  /* 0x00000c0011087824 */ /* 0x000fe200078e0208 */
[----:B------:R-:W-:Y:S01]  /*2360*/  LOP3.LUT R9, R9, 0xf8, RZ, 0xc0, !PT ;  /* 0x000000f809097812 */ /* 0x000fe200078ec0ff */
[----:B------:R-:W-:-:S03]  /*2370*/  UPLOP3.LUT UP0, UPT, UPT, UPT, UPT, 0x80, 0x8 ;  /* 0x000000000008789c */ /* 0x000fc60003f0f070 */
[----:B------:R-:W-:-:S08]  /*2380*/  IADD3 R40, PT, PT, R9, R8, RZ ;  /* 0x0000000809287210 */ /* 0x000fd00007ffe0ff */
.L_x_7:
[----:B------:R-:W-:Y:S01]  /*2390*/  IMAD R42, R25, 0x30, RZ ;  /* 0x00000030192a7824 */ /* 0x000fe200078e02ff */
[----:B0-----:R-:W0:Y:S04]  /*23a0*/  LDC.64 R44, c[0x0][0x390] ;  /* 0x0000e400ff2c7b82 */ /* 0x001e280000000a00 */
[----:B------:R-:W-:-:S05]  /*23b0*/  LEA R42, R42, UR13, 0x2 ;  /* 0x0000000d2a2a7c11 */ /* 0x000fca000f8e10ff */
[----:B------:R-:W2:Y:S04]  /*23c0*/  LDL.128 R16, [R42] ;  /* 0x000000002a107983 */ /* 0x000ea80000100c00 */
[----:B------:R-:W3:Y:S04]  /*23d0*/  LDL.128 R12, [R42+0x180] ;  /* 0x000180002a0c7983 */ /* 0x000ee80000100c00 */
[----:B------:R-:W4:Y:S04]  /*23e0*/  LDL.128 R8, [R42+0x10] ;  /* 0x000010002a087983 */ /* 0x000f280000100c00 */
[----:B------:R-:W4:Y:S01]  /*23f0*/  LDL.128 R20, [R42+0x190] ;  /* 0x000190002a147983 */ /* 0x000f220000100c00 */
[----:B------:R-:W-:-:S03]  /*2400*/  IMAD R25, R25, 0x4800, R40 ;  /* 0x0000480019197824 */ /* 0x000fc600078e0228 */
[----:B------:R-:W4:Y:S01]  /*2410*/  LDL.128 R28, [R42+0x20] ;  /* 0x000020002a1c7983 */ /* 0x000f220000100c00 */
[----:B0-----:R-:W-:-:S04]  /*2420*/  IMAD.WIDE.U32 R44, R25, 0x4, R44 ;  /* 0x00000004192c7825 */ /* 0x001fc800078e002c */
[----:B--2--5:R-:W-:Y:S01]  /*2430*/  FFMA R16, R38, R16, R41 ;  /* 0x0000001026107223 */ /* 0x024fe20000000029 */
[----:B------:R-:W-:Y:S01]  /*2440*/  FFMA R17, R39, R17, R36 ;  /* 0x0000001127117223 */ /* 0x000fe20000000024 */
[----:B------:R-:W-:Y:S01]  /*2450*/  FFMA R18, R34, R18, R37 ;  /* 0x0000001222127223 */ /* 0x000fe20000000025 */
[----:B------:R-:W-:Y:S01]  /*2460*/  FFMA R19, R35, R19, R32 ;  /* 0x0000001323137223 */ /* 0x000fe20000000020 */
[----:B---3--:R-:W-:Y:S01]  /*2470*/  FFMA R12, R38, R12, R41 ;  /* 0x0000000c260c7223 */ /* 0x008fe20000000029 */
[----:B------:R-:W-:Y:S01]  /*2480*/  FMNMX R25, RZ, R16, !PT ;  /* 0x00000010ff197209 */ /* 0x000fe20007800000 */
[----:B------:R-:W-:Y:S01]  /*2490*/  FFMA R13, R39, R13, R36 ;  /* 0x0000000d270d7223 */ /* 0x000fe20000000024 */
[----:B------:R-:W-:Y:S01]  /*24a0*/  FMNMX R43, RZ, R17, !PT ;  /* 0x00000011ff2b7209 */ /* 0x000fe20007800000 */
[----:B------:R-:W-:Y:S01]  /*24b0*/  FFMA R14, R34, R14, R37 ;  /* 0x0000000e220e7223 */ /* 0x000fe20000000025 */
[----:B------:R-:W-:Y:S01]  /*24c0*/  FMNMX R49, RZ, R18, !PT ;  /* 0x00000012ff317209 */ /* 0x000fe20007800000 */
[----:B------:R-:W-:Y:S01]  /*24d0*/  FFMA R15, R35, R15, R32 ;  /* 0x0000000f230f7223 */ /* 0x000fe20000000020 */
[----:B------:R-:W-:-:S02]  /*24e0*/  FMNMX R53, RZ, R19, !PT ;  /* 0x00000013ff357209 */ /* 0x000fc40007800000 */
[----:B------:R-:W2:Y:S01]  /*24f0*/  LDL.128 R16, [R42+0x1a0] ;  /* 0x0001a0002a107983 */ /* 0x000ea20000100c00 */
[----:B------:R-:W-:Y:S01]  /*2500*/  FMNMX R27, RZ, R12, !PT ;  /* 0x0000000cff1b7209 */ /* 0x000fe20007800000 */
[----:B----4-:R-:W-:Y:S01]  /*2510*/  FFMA R8, R6, R8, R33 ;  /* 0x0000000806087223 */ /* 0x010fe20000000021 */
[----:B------:R-:W-:Y:S01]  /*2520*/  FMNMX R47, RZ, R13, !PT ;  /* 0x0000000dff2f7209 */ /* 0x000fe20007800000 */
[----:B------:R0:W-:Y:S01]  /*2530*/  STG.E desc[UR14][R44.64], R25 ;  /* 0x000000192c007986 */ /* 0x0001e2000c10190e */
[----:B------:R-:W-:Y:S01]  /*2540*/  FMNMX R51, RZ, R14, !PT ;  /* 0x0000000eff337209 */ /* 0x000fe20007800000 */
[----:B------:R-:W-:Y:S01]  /*2550*/  FFMA R9, R7, R9, R4 ;  /* 0x0000000907097223 */ /* 0x000fe20000000004 */
[----:B------:R-:W-:Y:S01]  /*2560*/  FFMA R10, R3, R10, R2 ;  /* 0x0000000a030a7223 */ /* 0x000fe20000000002 */
[----:B------:R1:W-:Y:S01]  /*2570*/  STG.E desc[UR14][R44.64+0x4], R43 ;  /* 0x0000042b2c007986 */ /* 0x0003e2000c10190e */
[----:B------:R-:W-:Y:S01]  /*2580*/  FFMA R26, R0, R11, R5 ;  /* 0x0000000b001a7223 */ /* 0x000fe20000000005 */
[----:B0-----:R-:W-:-:S02]  /*2590*/  FMNMX R25, RZ, R15, !PT ;  /* 0x0000000fff197209 */ /* 0x001fc40007800000 */
[----:B------:R-:W3:Y:S01]  /*25a0*/  LDL.128 R12, [R42+0x30] ;  /* 0x000030002a0c7983 */ /* 0x000ee20000100c00 */
[----:B-1----:R-:W-:-:S03]  /*25b0*/  FMNMX R43, RZ, R8, !PT ;  /* 0x00000008ff2b7209 */ /* 0x002fc60007800000 */
[----:B------:R0:W-:Y:S04]  /*25c0*/  STG.E desc[UR14][R44.64+0x8], R49 ;  /* 0x000008312c007986 */ /* 0x0001e8000c10190e */
[----:B------:R1:W-:Y:S01]  /*25d0*/  STG.E desc[UR14][R44.64+0xc], R53 ;  /* 0x00000c352c007986 */ /* 0x0003e2000c10190e */
[----:B0-----:R-:W-:Y:S02]  /*25e0*/  FMNMX R49, RZ, R9, !PT ;  /* 0x00000009ff317209 */ /* 0x001fe40007800000 */
[----:B-1----:R-:W-:Y:S02]  /*25f0*/  FMNMX R53, RZ, R10, !PT ;  /* 0x0000000aff357209 */ /* 0x002fe40007800000 */
[----:B------:R-:W4:Y:S01]  /*2600*/  LDL.128 R8, [R42+0x1b0] ;  /* 0x0001b0002a087983 */ /* 0x000f220000100c00 */
[----:B------:R-:W-:Y:S01]  /*2610*/  FFMA R24, R7, R21, R4 ;  /* 0x0000001507187223 */ /* 0x000fe20000000004 */
[----:B------:R-:W-:-:S02]  /*2620*/  FFMA R20, R6, R20, R33 ;  /* 0x0000001406147223 */ /* 0x000fc40000000021 */
[----:B------:R0:W-:Y:S04]  /*2630*/  STG.E desc[UR14][R44.64+0x404], R47 ;  /* 0x0004042f2c007986 */ /* 0x0001e8000c10190e */
[----:B------:R1:W-:Y:S01]  /*2640*/  STG.E desc[UR14][R44.64+0x408], R51 ;  /* 0x000408332c007986 */ /* 0x0003e2000c10190e */
[----:B------:R-:W-:-:S03]  /*2650*/  FMNMX R21, RZ, R20, !PT ;  /* 0x00000014ff157209 */ /* 0x000fc60007800000 */
[----:B------:R-:W-:Y:S01]  /*2660*/  STG.E desc[UR14][R44.64+0x400], R27 ;  /* 0x0004001b2c007986 */ /* 0x000fe2000c10190e */
[----:B------:R-:W-:-:S03]  /*2670*/  FFMA R20, R0, R23, R5 ;  /* 0x0000001700147223 */ /* 0x000fc60000000005 */
[----:B------:R1:W-:Y:S01]  /*2680*/  STG.E desc[UR14][R44.64+0x40c], R25 ;  /* 0x00040c192c007986 */ /* 0x0003e2000c10190e */
[----:B0-----:R-:W-:Y:S02]  /*2690*/  FMNMX R47, RZ, R24, !PT ;  /* 0x00000018ff2f7209 */ /* 0x001fe40007800000 */
[----:B-1----:R-:W-:Y:S01]  /*26a0*/  FMNMX R51, RZ, R26, !PT ;  /* 0x0000001aff337209 */ /* 0x002fe20007800000 */
[----:B------:R-:W-:Y:S01]  /*26b0*/  FFMA R22, R3, R22, R2 ;  /* 0x0000001603167223 */ /* 0x000fe20000000002 */
[----:B------:R-:W-:Y:S01]  /*26c0*/  FFMA R29, R39, R29, R36 ;  /* 0x0000001d271d7223 */ /* 0x000fe20000000024 */
[----:B------:R-:W4:Y:S01]  /*26d0*/  LDL.128 R24, [R42+0x40] ;  /* 0x000040002a187983 */ /* 0x000f220000100c00 */
[----:B------:R-:W-:Y:S01]  /*26e0*/  FFMA R28, R38, R28, R41 ;  /* 0x0000001c261c7223 */ /* 0x000fe20000000029 */
[----:B------:R-:W-:Y:S01]  /*26f0*/  FFMA R30, R34, R30, R37 ;  /* 0x0000001e221e7223 */ /* 0x000fe20000000025 */
[----:B------:R-:W-:Y:S01]  /*2700*/  FFMA R31, R35, R31, R32 ;  /* 0x0000001f231f7223 */ /* 0x000fe20000000020 */
[----:B------:R0:W-:Y:S01]  /*2710*/  STG.E desc[UR14][R44.64+0x10], R43 ;  /* 0x0000102b2c007986 */ /* 0x0001e2000c10190e */
[----:B------:R-:W-:-:S03]  /*2720*/  FMNMX R23, RZ, R22, !PT ;  /* 0x00000016ff177209 */ /* 0x000fc60007800000 */
[----:B------:R1:W-:Y:S04]  /*2730*/  STG.E desc[UR14][R44.64+0x414], R47 ;  /* 0x0004142f2c007986 */ /* 0x0003e8000c10190e */
[----:B------:R1:W-:Y:S01]  /*2740*/  STG.E desc[UR14][R44.64+0x14], R49 ;  /* 0x000014312c007986 */ /* 0x0003e2000c10190e */
[----:B0-----:R-:W-:-:S03]  /*2750*/  FMNMX R43, RZ, R20, !PT ;  /* 0x00000014ff2b7209 */ /* 0x001fc60007800000 */
[----:B------:R0:W-:Y:S01]  /*2760*/  STG.E desc[UR14][R44.64+0x1c], R51 ;  /* 0x00001c332c007986 */ /* 0x0001e2000c10190e */
[----:B-1----:R-:W-:-:S03]  /*2770*/  FMNMX R47, RZ, R29, !PT ;  /* 0x0000001dff2f7209 */ /* 0x002fc60007800000 */
[----:B------:R1:W-:Y:S01]  /*2780*/  STG.E desc[UR14][R44.64+0x410], R21 ;  /* 0x000410152c007986 */ /* 0x0003e2000c10190e */
[----:B------:R-:W-:-:S03]  /*2790*/  FMNMX R49, RZ, R30, !PT ;  /* 0x0000001eff317209 */ /* 0x000fc60007800000 */
[----:B------:R2:W-:Y:S01]  /*27a0*/  STG.E desc[UR14][R44.64+0x804], R47 ;  /* 0x0008042f2c007986 */ /* 0x0005e2000c10190e */
[----:B0-----:R-:W-:Y:S02]  /*27b0*/  FMNMX R51, RZ, R31, !PT ;  /* 0x0000001fff337209 */ /* 0x001fe40007800000 */
[----:B-1----:R-:W-:Y:S02]  /*27c0*/  FMNMX R21, RZ, R28, !PT ;  /* 0x0000001cff157209 */ /* 0x002fe40007800000 */
[----:B------:R-:W4:Y:S04]  /*27d0*/  LDL.128 R28, [R42+0x1c0] ;  /* 0x0001c0002a1c7983 */ /* 0x000f280000100c00 */
[----:B------:R-:W-:Y:S04]  /*27e0*/  STG.E desc[UR14][R44.64+0x418], R23 ;  /* 0x000418172c007986 */ /* 0x000fe8000c10190e */
[----:B------:R-:W-:Y:S04]  /*27f0*/  STG.E desc[UR14][R44.64+0x800], R21 ;  /* 0x000800152c007986 */ /* 0x000fe8000c10190e */
[----:B------:R0:W-:Y:S04]  /*2800*/  STG.E desc[UR14][R44.64+0x41c], R43 ;  /* 0x00041c2b2c007986 */ /* 0x0001e8000c10190e */
[----:B------:R1:W-:Y:S04]  /*2810*/  STG.E desc[UR14][R44.64+0x808], R49 ;  /* 0x000808312c007986 */ /* 0x0003e8000c10190e */
[----:B------:R1:W-:Y:S01]  /*2820*/  STG.E desc[UR14][R44.64+0x18], R53 ;  /* 0x000018352c007986 */ /* 0x0003e2000c10190e */
[----:B--2---:R-:W-:Y:S01]  /*2830*/  FFMA R16, R38, R16, R41 ;  /* 0x0000001026107223 */ /* 0x004fe20000000029 */
[----:B------:R-:W-:Y:S01]  /*2840*/  FFMA R20, R39, R17, R36 ;  /* 0x0000001127147223 */ /* 0x000fe20000000024 */
[----:B------:R-:W-:Y:S01]  /*2850*/  FFMA R22, R35, R19, R32 ;  /* 0x0000001323167223 */ /* 0x000fe20000000020 */
[----:B------:R-:W-:-:S02]  /*2860*/  FFMA R18, R34, R18, R37 ;  /* 0x0000001222127223 */ /* 0x000fc40000000025 */
[----:B------:R-:W-:Y:S02]  /*2870*/  FMNMX R17, RZ, R16, !PT ;  /* 0x00000010ff117209 */ /* 0x000fe40007800000 */
[----:B------:R-:W-:Y:S02]  /*2880*/  FMNMX R19, RZ, R20, !PT ;  /* 0x00000014ff137209 */ /* 0x000fe40007800000 */
[----:B------:R-:W-:Y:S01]  /*2890*/  FMNMX R47, RZ, R22, !PT ;  /* 0x00000016ff2f7209 */ /* 0x000fe20007800000 */
[----:B------:R-:W-:Y:S01]  /*28a0*/  STG.E desc[UR14][R44.64+0xc00], R17 ;  /* 0x000c00112c007986 */ /* 0x000fe2000c10190e */
[----:B0-----:R-:W-:-:S03]  /*28b0*/  FMNMX R43, RZ, R18, !PT ;  /* 0x00000012ff2b7209 */ /* 0x001fc60007800000 */
[----:B------:R-:W2:Y:S01]  /*28c0*/  LDL.128 R20, [R42+0x50] ;  /* 0x000050002a147983 */ /* 0x000ea20000100c00 */
[----:B---3--:R-:W-:-:S03]  /*28d0*/  FFMA R16, R7, R13, R4 ;  /* 0x0000000d07107223 */ /* 0x008fc60000000004 */
[----:B------:R0:W-:Y:S01]  /*28e0*/  STG.E desc[UR14][R44.64+0xc04], R19 ;  /* 0x000c04132c007986 */ /* 0x0001e2000c10190e */
[----:B------:R-:W-:Y:S01]  /*28f0*/  FFMA R12, R6, R12, R33 ;  /* 0x0000000c060c7223 */ /* 0x000fe20000000021 */
[----:B------:R-:W-:Y:S01]  /*2900*/  FFMA R15, R0, R15, R5 ;  /* 0x0000000f000f7223 */ /* 0x000fe20000000005 */
[----:B-1----:R-:W-:Y:S01]  /*2910*/  FMNMX R49, RZ, R16, !PT ;  /* 0x00000010ff317209 */ /* 0x002fe20007800000 */
[----:B------:R1:W-:Y:S02]  /*2920*/  STG.E desc[UR14][R44.64+0xc08], R43 ;  /* 0x000c082b2c007986 */ /* 0x0003e4000c10190e */
[----:B------:R-:W-:Y:S02]  /*2930*/  FMNMX R13, RZ, R12, !PT ;  /* 0x0000000cff0d7209 */ /* 0x000fe40007800000 */
[----:B------:R-:W-:Y:S01]  /*2940*/  FMNMX R53, RZ, R15, !PT ;  /* 0x0000000fff357209 */ /* 0x000fe20007800000 */
[----:B0-----:R-:W3:Y:S04]  /*2950*/  LDL.128 R16, [R42+0x1d0] ;  /* 0x0001d0002a107983 */ /* 0x001ee80000100c00 */
[----:B------:R0:W-:Y:S01]  /*2960*/  STG.E desc[UR14][R44.64+0xc0c], R47 ;  /* 0x000c0c2f2c007986 */ /* 0x0001e2000c10190e */
[----:B----4-:R-:W-:Y:S01]  /*2970*/  FFMA R8, R6, R8, R33 ;  /* 0x0000000806087223 */ /* 0x010fe20000000021 */
[----:B------:R-:W-:Y:S01]  /*2980*/  FFMA R9, R7, R9, R4 ;  /* 0x0000000907097223 */ /* 0x000fe20000000004 */
[----:B------:R-:W-:Y:S01]  /*2990*/  FFMA R10, R3, R10, R2 ;  /* 0x0000000a030a7223 */ /* 0x000fe20000000002 */
[----:B------:R-:W-:-:S02]  /*29a0*/  FFMA R12, R0, R11, R5 ;  /* 0x0000000b000c7223 */ /* 0x000fc40000000005 */
[----:B------:R-:W-:Y:S02]  /*29b0*/  FMNMX R15, RZ, R8, !PT ;  /* 0x00000008ff0f7209 */ /* 0x000fe40007800000 */
[----:B-1----:R-:W-:Y:S02]  /*29c0*/  FMNMX R43, RZ, R9, !PT ;  /* 0x00000009ff2b7209 */ /* 0x002fe40007800000 */
[----:B0-----:R-:W-:Y:S02]  /*29d0*/  FMNMX R47, RZ, R10, !PT ;  /* 0x0000000aff2f7209 */ /* 0x001fe40007800000 */
[----:B------:R-:W4:Y:S01]  /*29e0*/  LDL.128 R8, [R42+0x60] ;  /* 0x000060002a087983 */ /* 0x000f220000100c00 */
[----:B------:R-:W-:-:S03]  /*29f0*/  FFMA R14, R3, R14, R2 ;  /* 0x0000000e030e7223 */ /* 0x000fc60000000002 */
[----:B------:R0:W-:Y:S04]  /*2a00*/  STG.E desc[UR14][R44.64+0x80c], R51 ;  /* 0x00080c332c007986 */ /* 0x0001e8000c10190e */
[----:B------:R1:W-:Y:S01]  /*2a10*/  STG.E desc[UR14][R44.64+0x810], R13 ;  /* 0x0008100d2c007986 */ /* 0x0003e2000c10190e */
[----:B0-----:R-:W-:Y:S01]  /*2a20*/  FMNMX R51, RZ, R14, !PT ;  /* 0x0000000eff337209 */ /* 0x001fe20007800000 */
[----:B------:R-:W-:Y:S01]  /*2a30*/  FFMA R24, R38, R24, R41 ;  /* 0x0000001826187223 */ /* 0x000fe20000000029 */
[----:B-1----:R-:W-:Y:S01]  /*2a40*/  FFMA R13, R39, R25, R36 ;  /* 0x00000019270d7223 */ /* 0x002fe20000000024 */
[----:B------:R0:W-:Y:S01]  /*2a50*/  STG.E desc[UR14][R44.64+0x814], R49 ;  /* 0x000814312c007986 */ /* 0x0001e2000c10190e */
[----:B------:R-:W-:-:S03]  /*2a60*/  FMNMX R25, RZ, R12, !PT ;  /* 0x0000000cff197209 */ /* 0x000fc60007800000 */
[----:B------:R1:W-:Y:S01]  /*2a70*/  STG.E desc[UR14][R44.64+0x818], R51 ;  /* 0x000818332c007986 */ /* 0x0003e2000c10190e */
[----:B------:R-:W-:-:S03]  /*2a80*/  FFMA R26, R34, R26, R37 ;  /* 0x0000001a221a7223 */ /* 0x000fc60000000025 */
[----:B------:R1:W-:Y:S01]  /*2a90*/  STG.E desc[UR14][R44.64+0xc10], R15 ;  /* 0x000c100f2c007986 */ /* 0x0003e2000c10190e */
[----:B0-----:R-:W-:Y:S01]  /*2aa0*/  FMNMX R49, RZ, R24, !PT ;  /* 0x00000018ff317209 */ /* 0x001fe20007800000 */
[----:B------:R-:W-:Y:S01]  /*2ab0*/  FFMA R24, R35, R27, R32 ;  /* 0x0000001b23187223 */ /* 0x000fe20000000020 */
[----:B-1----:R-:W-:Y:S02]  /*2ac0*/  FMNMX R51, RZ, R13, !PT ;  /* 0x0000000dff337209 */ /* 0x002fe40007800000 */
[----:B------:R-:W4:Y:S01]  /*2ad0*/  LDL.128 R12, [R42+0x1e0] ;  /* 0x0001e0002a0c7983 */ /* 0x000f220000100c00 */
[----:B------:R-:W-:-:S03]  /*2ae0*/  FMNMX R27, RZ, R26, !PT ;  /* 0x0000001aff1b7209 */ /* 0x000fc60007800000 */
[----:B------:R0:W-:Y:S04]  /*2af0*/  STG.E desc[UR14][R44.64+0xc18], R47 ;  /* 0x000c182f2c007986 */ /* 0x0001e8000c10190e */
[----:B------:R1:W-:Y:S01]  /*2b00*/  STG.E desc[UR14][R44.64+0xc1c], R25 ;  /* 0x000c1c192c007986 */ /* 0x0003e2000c10190e */
[----:B------:R-:W-:Y:S01]  /*2b10*/  FFMA R28, R38, R28, R41 ;  /* 0x0000001c261c7223 */ /* 0x000fe20000000029 */
[----:B0-----:R-:W-:Y:S01]  /*2b20*/  FMNMX R47, RZ, R24, !PT ;  /* 0x00000018ff2f7209 */ /* 0x001fe20007800000 */
[----:B------:R-:W-:Y:S01]  /*2b30*/  FFMA R24, R39, R29, R36 ;  /* 0x0000001d27187223 */ /* 0x000fe20000000024 */
[----:B-1----:R-:W-:Y:S01]  /*2b40*/  FFMA R25, R35, R31, R32 ;  /* 0x0000001f23197223 */ /* 0x002fe20000000020 */
[----:B------:R0:W-:Y:S01]  /*2b50*/  STG.E desc[UR14][R44.64+0x1000], R49 ;  /* 0x001000312c007986 */ /* 0x0001e2000c10190e */
[----:B------:R-:W-:-:S02]  /*2b60*/  FFMA R30, R34, R30, R37 ;  /* 0x0000001e221e7223 */ /* 0x000fc40000000025 */
[----:B------:R-:W-:Y:S01]  /*2b70*/  FMNMX R31, RZ, R24, !PT ;  /* 0x00000018ff1f7209 */ /* 0x000fe20007800000 */
[----:B------:R1:W-:Y:S01]  /*2b80*/  STG.E desc[UR14][R44.64+0x1008], R27 ;  /* 0x0010081b2c007986 */ /* 0x0003e2000c10190e */
[----:B------:R-:W-:-:S03]  /*2b90*/  FMNMX R29, RZ, R28, !PT ;  /* 0x0000001cff1d7209 */ /* 0x000fc60007800000 */
[----:B------:R1:W-:Y:S01]  /*2ba0*/  STG.E desc[UR14][R44.64+0xc14], R43 ;  /* 0x000c142b2c007986 */ /* 0x0003e2000c10190e */
[----:B0-----:R-:W-:-:S03]  /*2bb0*/  FMNMX R49, RZ, R25, !PT ;  /* 0x00000019ff317209 */ /* 0x001fc60007800000 */
[----:B------:R0:W-:Y:S04]  /*2bc0*/  STG.E desc[UR14][R44.64+0x100c], R47 ;  /* 0x00100c2f2c007986 */ /* 0x0001e8000c10190e */
[----:B-1----:R-:W4:Y:S01]  /*2bd0*/  LDL.128 R24, [R42+0x70] ;  /* 0x000070002a187983 */ /* 0x002f220000100c00 */
[----:B------:R-:W-:-:S03]  /*2be0*/  FMNMX R43, RZ, R30, !PT ;  /* 0x0000001eff2b7209 */ /* 0x000fc60007800000 */
[----:B------:R-:W-:Y:S04]  /*2bf0*/  STG.E desc[UR14][R44.64+0x81c], R53 ;  /* 0x00081c352c007986 */ /* 0x000fe8000c10190e */
[----:B------:R1:W-:Y:S04]  /*2c00*/  STG.E desc[UR14][R44.64+0x1004], R51 ;  /* 0x001004332c007986 */ /* 0x0003e8000c10190e */
[----:B------:R3:W-:Y:S04]  /*2c10*/  STG.E desc[UR14][R44.64+0x1400], R29 ;  /* 0x0014001d2c007986 */ /* 0x0007e8000c10190e */
[----:B------:R3:W-:Y:S04]  /*2c20*/  STG.E desc[UR14][R44.64+0x1404], R31 ;  /* 0x0014041f2c007986 */ /* 0x0007e8000c10190e */
[----:B------:R3:W-:Y:S04]  /*2c30*/  STG.E desc[UR14][R44.64+0x1408], R43 ;  /* 0x0014082b2c007986 */ /* 0x0007e8000c10190e */
[----:B------:R-:W-:Y:S01]  /*2c40*/  STG.E desc[UR14][R44.64+0x140c], R49 ;  /* 0x00140c312c007986 */ /* 0x000fe2000c10190e */
[----:B--2---:R-:W-:Y:S01]  /*2c50*/  FFMA R20, R6, R20, R33 ;  /* 0x0000001406147223 */ /* 0x004fe20000000021 */
[----:B------:R-:W-:Y:S01]  /*2c60*/  FFMA R21, R7, R21, R4 ;  /* 0x0000001507157223 */ /* 0x000fe20000000004 */
[----:B------:R-:W-:Y:S01]  /*2c70*/  FFMA R22, R3, R22, R2 ;  /* 0x0000001603167223 */ /* 0x000fe20000000002 */
[----:B------:R-:W-:-:S02]  /*2c80*/  FFMA R23, R0, R23, R5 ;  /* 0x0000001700177223 */ /* 0x000fc40000000005 */
[----:B0-----:R-:W-:Y:S02]  /*2c90*/  FMNMX R47, RZ, R20, !PT ;  /* 0x00000014ff2f7209 */ /* 0x001fe40007800000 */
[----:B-1----:R-:W-:Y:S02]  /*2ca0*/  FMNMX R51, RZ, R21, !PT ;  /* 0x00000015ff337209 */ /* 0x002fe40007800000 */
[----:B------:R-:W-:Y:S02]  /*2cb0*/  FMNMX R53, RZ, R22, !PT ;  /* 0x00000016ff357209 */ /* 0x000fe40007800000 */
[----:B------:R-:W-:Y:S02]  /*2cc0*/  FMNMX R28, RZ, R23, !PT ;  /* 0x00000017ff1c7209 */ /* 0x000fe40007800000 */
[----:B------:R-:W2:Y:S01]  /*2cd0*/  LDL.128 R20, [R42+0x1f0] ;  /* 0x0001f0002a147983 */ /* 0x000ea20000100c00 */
[----:B---3--:R-:W-:Y:S01]  /*2ce0*/  FFMA R16, R6, R16, R33 ;  /* 0x0000001006107223 */ /* 0x008fe20000000021 */
[----:B------:R-:W-:Y:S01]  /*2cf0*/  FFMA R17, R7, R17, R4 ;  /* 0x0000001107117223 */ /* 0x000fe20000000004 */
[----:B------:R-:W-:Y:S01]  /*2d00*/  FFMA R18, R3, R18, R2 ;  /* 0x0000001203127223 */ /* 0x000fe20000000002 */
[----:B------:R-:W-:-:S02]  /*2d10*/  FFMA R19, R0, R19, R5 ;  /* 0x0000001300137223 */ /* 0x000fc40000000005 */
[----:B------:R-:W-:Y:S01]  /*2d20*/  FMNMX R29, RZ, R16, !PT ;  /* 0x00000010ff1d7209 */ /* 0x000fe20007800000 */
[----:B------:R0:W-:Y:S01]  /*2d30*/  STG.E desc[UR14][R44.64+0x1010], R47 ;  /* 0x0010102f2c007986 */ /* 0x0001e2000c10190e */
[----:B------:R-:W-:Y:S02]  /*2d40*/  FMNMX R31, RZ, R17, !PT ;  /* 0x00000011ff1f7209 */ /* 0x000fe40007800000 */
[----:B------:R-:W-:Y:S01]  /*2d50*/  FMNMX R43, RZ, R18, !PT ;  /* 0x00000012ff2b7209 */ /* 0x000fe20007800000 */
[----:B------:R-:W-:Y:S04]  /*2d60*/  STG.E desc[UR14][R44.64+0x1014], R51 ;  /* 0x001014332c007986 */ /* 0x000fe8000c10190e */
[----:B------:R1:W-:Y:S01]  /*2d70*/  STG.E desc[UR14][R44.64+0x1410], R29 ;  /* 0x0014101d2c007986 */ /* 0x0003e2000c10190e */
[----:B----4-:R-:W-:Y:S01]  /*2d80*/  FFMA R8, R38, R8, R41 ;  /* 0x0000000826087223 */ /* 0x010fe20000000029 */
[----:B------:R-:W-:Y:S01]  /*2d90*/  FFMA R9, R39, R9, R36 ;  /* 0x0000000927097223 */ /* 0x000fe20000000024 */
[----:B------:R-:W-:Y:S01]  /*2da0*/  FFMA R10, R34, R10, R37 ;  /* 0x0000000a220a7223 */ /* 0x000fe20000000025 */
[----:B0-----:R-:W-:Y:S01]  /*2db0*/  FMNMX R47, RZ, R19, !PT ;  /* 0x00000013ff2f7209 */ /* 0x001fe20007800000 */
[----:B------:R-:W-:Y:S01]  /*2dc0*/  FFMA R30, R35, R11, R32 ;  /* 0x0000000b231e7223 */ /* 0x000fe20000000020 */
[----:B------:R-:W3:Y:S01]  /*2dd0*/  LDL.128 R16, [R42+0x80] ;  /* 0x000080002a107983 */ /* 0x000ee20000100c00 */
[----:B------:R-:W-:-:S02]  /*2de0*/  FMNMX R49, RZ, R8, !PT ;  /* 0x00000008ff317209 */ /* 0x000fc40007800000 */
[----:B-1----:R-:W-:Y:S02]  /*2df0*/  FMNMX R29, RZ, R9, !PT ;  /* 0x00000009ff1d7209 */ /* 0x002fe40007800000 */
[----:B------:R-:W-:Y:S02]  /*2e00*/  FMNMX R51, RZ, R10, !PT ;  /* 0x0000000aff337209 */ /* 0x000fe40007800000 */
[----:B------:R-:W4:Y:S04]  /*2e10*/  LDL.128 R8, [R42+0x200] ;  /* 0x000200002a087983 */ /* 0x000f280000100c00 */
[----:B------:R0:W-:Y:S04]  /*2e20*/  STG.E desc[UR14][R44.64+0x101c], R28 ;  /* 0x00101c1c2c007986 */ /* 0x0001e8000c10190e */
[----:B------:R1:W-:Y:S04]  /*2e30*/  STG.E desc[UR14][R44.64+0x1800], R49 ;  /* 0x001800312c007986 */ /* 0x0003e8000c10190e */
[----:B------:R1:W-:Y:S01]  /*2e40*/  STG.E desc[UR14][R44.64+0x1418], R43 ;  /* 0x0014182b2c007986 */ /* 0x0003e2000c10190e */
[----:B------:R-:W-:Y:S01]  /*2e50*/  FFMA R12, R38, R12, R41 ;  /* 0x0000000c260c7223 */ /* 0x000fe20000000029 */
[----:B0-----:R-:W-:Y:S01]  /*2e60*/  FFMA R28, R39, R13, R36 ;  /* 0x0000000d271c7223 */ /* 0x001fe20000000024 */
[----:B------:R-:W-:-:S03]  /*2e70*/  FFMA R14, R34, R14, R37 ;  /* 0x0000000e220e7223 */ /* 0x000fc60000000025 */
[----:B------:R-:W-:Y:S01]  /*2e80*/  FMNMX R13, RZ, R12, !PT ;  /* 0x0000000cff0d7209 */ /* 0x000fe20007800000 */
[----:B------:R-:W-:Y:S01]  /*2e90*/  FFMA R12, R35, R15, R32 ;  /* 0x0000000f230c7223 */ /* 0x000fe20000000020 */
[----:B------:R-:W-:Y:S01]  /*2ea0*/  FMNMX R15, RZ, R14, !PT ;  /* 0x0000000eff0f7209 */ /* 0x000fe20007800000 */
[----:B------:R0:W-:Y:S03]  /*2eb0*/  STG.E desc[UR14][R44.64+0x141c], R47 ;  /* 0x00141c2f2c007986 */ /* 0x0001e6000c10190e */
[----:B-1----:R-:W-:Y:S01]  /*2ec0*/  FMNMX R49, RZ, R12, !PT ;  /* 0x0000000cff317209 */ /* 0x002fe20007800000 */
[----:B------:R-:W-:Y:S01]  /*2ed0*/  STG.E desc[UR14][R44.64+0x1414], R31 ;  /* 0x0014141f2c007986 */ /* 0x000fe2000c10190e */
[----:B------:R-:W-:-:S03]  /*2ee0*/  FMNMX R43, RZ, R28, !PT ;  /* 0x0000001cff2b7209 */ /* 0x000fc60007800000 */
[----:B------:R1:W-:Y:S01]  /*2ef0*/  STG.E desc[UR14][R44.64+0x1804], R29 ;  /* 0x0018041d2c007986 */ /* 0x0003e2000c10190e */
[----:B0-----:R-:W-:-:S03]  /*2f00*/  FMNMX R47, RZ, R30, !PT ;  /* 0x0000001eff2f7209 */ /* 0x001fc60007800000 */
[----:B------:R0:W-:Y:S04]  /*2f10*/  STG.E desc[UR14][R44.64+0x1018], R53 ;  /* 0x001018352c007986 */ /* 0x0001e8000c10190e */
[----:B------:R-:W-:Y:S04]  /*2f20*/  STG.E desc[UR14][R44.64+0x1c00], R13 ;  /* 0x001c000d2c007986 */ /* 0x000fe8000c10190e */
[----:B-1----:R-:W4:Y:S04]  /*2f30*/  LDL.128 R28, [R42+0x90] ;  /* 0x000090002a1c7983 */ /* 0x002f280000100c00 */
[----:B------:R1:W-:Y:S01]  /*2f40*/  STG.E desc[UR14][R44.64+0x1c08], R15 ;  /* 0x001c080f2c007986 */ /* 0x0003e2000c10190e */
[----:B------:R-:W-:Y:S01]  /*2f50*/  FFMA R12, R0, R27, R5 ;  /* 0x0000001b000c7223 */ /* 0x000fe20000000005 */
[----:B------:R-:W-:Y:S01]  /*2f60*/  FFMA R25, R7, R25, R4 ;  /* 0x0000001907197223 */ /* 0x000fe20000000004 */
[----:B------:R-:W-:Y:S01]  /*2f70*/  FFMA R24, R6, R24, R33 ;  /* 0x0000001806187223 */ /* 0x000fe20000000021 */
[----:B------:R-:W-:-:S02]  /*2f80*/  FFMA R26, R3, R26, R2 ;  /* 0x0000001a031a7223 */ /* 0x000fc40000000002 */
[----:B0-----:R-:W-:Y:S02]  /*2f90*/  FMNMX R53, RZ, R12, !PT ;  /* 0x0000000cff357209 */ /* 0x001fe40007800000 */
[----:B------:R-:W-:Y:S01]  /*2fa0*/  FMNMX R27, RZ, R25, !PT ;  /* 0x00000019ff1b7209 */ /* 0x000fe20007800000 */
[----:B-1----:R-:W4:Y:S04]  /*2fb0*/  LDL.128 R12, [R42+0x210] ;  /* 0x000210002a0c7983 */ /* 0x002f280000100c00 */
[----:B------:R0:W-:Y:S04]  /*2fc0*/  STG.E desc[UR14][R44.64+0x1808], R51 ;  /* 0x001808332c007986 */ /* 0x0001e8000c10190e */
[----:B------:R1:W-:Y:S04]  /*2fd0*/  STG.E desc[UR14][R44.64+0x180c], R47 ;  /* 0x00180c2f2c007986 */ /* 0x0003e8000c10190e */
[----:B------:R2:W-:Y:S01]  /*2fe0*/  STG.E desc[UR14][R44.64+0x1814], R27 ;  /* 0x0018141b2c007986 */ /* 0x0005e2000c10190e */
[----:B0-----:R-:W-:-:S02]  /*2ff0*/  FMNMX R51, RZ, R24, !PT ;  /* 0x00000018ff337209 */ /* 0x001fc40007800000 */
[----:B-1----:R-:W-:Y:S01]  /*3000*/  FMNMX R47, RZ, R26, !PT ;  /* 0x0000001aff2f7209 */ /* 0x002fe20007800000 */
[----:B------:R0:W-:Y:S04]  /*3010*/  STG.E desc[UR14][R44.64+0x1c04], R43 ;  /* 0x001c042b2c007986 */ /* 0x0001e8000c10190e */
[----:B------:R-:W-:Y:S04]  /*3020*/  STG.E desc[UR14][R44.64+0x1c0c], R49 ;  /* 0x001c0c312c007986 */ /* 0x000fe8000c10190e */
[----:B------:R-:W-:Y:S04]  /*3030*/  STG.E desc[UR14][R44.64+0x1810], R51 ;  /* 0x001810332c007986 */ /* 0x000fe8000c10190e */
[----:B------:R-:W-:Y:S04]  /*3040*/  STG.E desc[UR14][R44.64+0x181c], R53 ;  /* 0x00181c352c007986 */ /* 0x000fe8000c10190e */
[----:B------:R1:W-:Y:S01]  /*3050*/  STG.E desc[UR14][R44.64+0x1818], R47 ;  /* 0x0018182f2c007986 */ /* 0x0003e2000c10190e */
[----:B--2---:R-:W-:Y:S01]  /*3060*/  FFMA R20, R6, R20, R33 ;  /* 0x0000001406147223 */ /* 0x004fe20000000021 */
[----:B------:R-:W-:Y:S01]  /*3070*/  FFMA R22, R3, R22, R2 ;  /* 0x0000001603167223 */ /* 0x000fe20000000002 */
[----:B------:R-:W-:Y:S01]  /*3080*/  FFMA R21, R7, R21, R4 ;  /* 0x0000001507157223 */ /* 0x000fe20000000004 */
[----:B------:R-:W-:-:S02]  /*3090*/  FFMA R23, R0, R23, R5 ;  /* 0x0000001700177223 */ /* 0x000fc40000000005 */
[----:B------:R-:W-:Y:S02]  /*30a0*/  FMNMX R25, RZ, R20, !PT ;  /* 0x00000014ff197209 */ /* 0x000fe40007800000 */
[----:B------:R-:W-:Y:S02]  /*30b0*/  FMNMX R27, RZ, R22, !PT ;  /* 0x00000016ff1b7209 */ /* 0x000fe40007800000 */
[----:B0-----:R-:W-:Y:S01]  /*30c0*/  FMNMX R43, RZ, R21, !PT ;  /* 0x00000015ff2b7209 */ /* 0x001fe20007800000 */
[----:B------:R0:W-:Y:S01]  /*30d0*/  STG.E desc[UR14][R44.64+0x1c10], R25 ;  /* 0x001c10192c007986 */ /* 0x0001e2000c10190e */
[----:B-1----:R-:W-:-:S03]  /*30e0*/  FMNMX R47, RZ, R23, !PT ;  /* 0x00000017ff2f7209 */ /* 0x002fc60007800000 */
[----:B------:R1:W-:Y:S04]  /*30f0*/  STG.E desc[UR14][R44.64+0x1c18], R27 ;  /* 0x001c181b2c007986 */ /* 0x0003e8000c10190e */
[----:B------:R-:W2:Y:S01]  /*3100*/  LDL.128 R20, [R42+0xa0] ;  /* 0x0000a0002a147983 */ /* 0x000ea20000100c00 */
[----:B---3--:R-:W-:Y:S01]  /*3110*/  FFMA R16, R38, R16, R41 ;  /* 0x0000001026107223 */ /* 0x008fe20000000029 */
[----:B------:R-:W-:Y:S01]  /*3120*/  FFMA R17, R39, R17, R36 ;  /* 0x0000001127117223 */ /* 0x000fe20000000024 */
[----:B------:R-:W-:Y:S01]  /*3130*/  FFMA R18, R34, R18, R37 ;  /* 0x0000001222127223 */ /* 0x000fe20000000025 */
[----:B------:R-:W-:Y:S01]  /*3140*/  FFMA R19, R35, R19, R32 ;  /* 0x0000001323137223 */ /* 0x000fe20000000020 */
[----:B----4-:R-:W-:Y:S01]  /*3150*/  FFMA R8, R38, R8, R41 ;  /* 0x0000000826087223 */ /* 0x010fe20000000029 */
[----:B------:R-:W-:Y:S01]  /*3160*/  FMNMX R49, RZ, R16, !PT ;  /* 0x00000010ff317209 */ /* 0x000fe20007800000 */
[----:B------:R-:W-:Y:S01]  /*3170*/  FFMA R9, R39, R9, R36 ;  /* 0x0000000927097223 */ /* 0x000fe20000000024 */
[----:B------:R-:W-:-:S02]  /*3180*/  FMNMX R51, RZ, R17, !PT ;  /* 0x00000011ff337209 */ /* 0x000fc40007800000 */
[----:B------:R-:W-:Y:S02]  /*3190*/  FMNMX R53, RZ, R18, !PT ;  /* 0x00000012ff357209 */ /* 0x000fe40007800000 */
[----:B------:R-:W-:Y:S01]  /*31a0*/  FMNMX R26, RZ, R19, !PT ;  /* 0x00000013ff1a7209 */ /* 0x000fe20007800000 */
[----:B------:R-:W-:Y:S01]  /*31b0*/  FFMA R24, R34, R10, R37 ;  /* 0x0000000a22187223 */ /* 0x000fe20000000025 */
[----:B------:R-:W3:Y:S01]  /*31c0*/  LDL.128 R16, [R42+0x220] ;  /* 0x000220002a107983 */ /* 0x000ee20000100c00 */
[----:B0-----:R-:W-:Y:S01]  /*31d0*/  FMNMX R25, RZ, R8, !PT ;  /* 0x00000008ff197209 */ /* 0x001fe20007800000 */
[----:B-1----:R-:W-:Y:S02]  /*31e0*/  FFMA R27, R35, R11, R32 ;  /* 0x0000000b231b7223 */ /* 0x002fe40000000020 */
[----:B------:R0:W-:Y:S04]  /*31f0*/  STG.E desc[UR14][R44.64+0x1c14], R43 ;  /* 0x001c142b2c007986 */ /* 0x0001e8000c10190e */
[----:B------:R1:W-:Y:S04]  /*3200*/  STG.E desc[UR14][R44.64+0x1c1c], R47 ;  /* 0x001c1c2f2c007986 */ /* 0x0003e8000c10190e */
[----:B------:R4:W-:Y:S01]  /*3210*/  STG.E desc[UR14][R44.64+0x2000], R49 ;  /* 0x002000312c007986 */ /* 0x0009e2000c10190e */
[----:B0-----:R-:W-:-:S03]  /*3220*/  FMNMX R43, RZ, R9, !PT ;  /* 0x00000009ff2b7209 */ /* 0x001fc60007800000 */
[----:B------:R-:W-:Y:S01]  /*3230*/  STG.E desc[UR14][R44.64+0x200c], R26 ;  /* 0x00200c1a2c007986 */ /* 0x000fe2000c10190e */
[----:B-1----:R-:W-:-:S03]  /*3240*/  FMNMX R47, RZ, R24, !PT ;  /* 0x00000018ff2f7209 */ /* 0x002fc60007800000 */
[----:B------:R0:W-:Y:S01]  /*3250*/  STG.E desc[UR14][R44.64+0x2400], R25 ;  /* 0x002400192c007986 */ /* 0x0001e2000c10190e */
[----:B----4-:R-:W-:-:S03]  /*3260*/  FMNMX R49, RZ, R27, !PT ;  /* 0x0000001bff317209 */ /* 0x010fc60007800000 */
[----:B------:R-:W4:Y:S04]  /*3270*/  LDL.128 R8, [R42+0xb0] ;  /* 0x0000b0002a087983 */ /* 0x000f280000100c00 */
[----:B0-----:R-:W4:Y:S04]  /*3280*/  LDL.128 R24, [R42+0x230] ;  /* 0x000230002a187983 */ /* 0x001f280000100c00 */
[----:B------:R0:W-:Y:S01]  /*3290*/  STG.E desc[UR14][R44.64+0x2004], R51 ;  /* 0x002004332c007986 */ /* 0x0001e2000c10190e */
[----:B------:R-:W-:Y:S01]  /*32a0*/  FFMA R28, R6, R28, R33 ;  /* 0x0000001c061c7223 */ /* 0x000fe20000000021 */
[----:B------:R-:W-:-:S04]  /*32b0*/  FFMA R29, R7, R29, R4 ;  /* 0x0000001d071d7223 */ /* 0x000fc80000000004 */
[----:B0-----:R-:W-:Y:S02]  /*32c0*/  FMNMX R51, RZ, R28, !PT ;  /* 0x0000001cff337209 */ /* 0x001fe40007800000 */
[----:B------:R-:W-:Y:S01]  /*32d0*/  FMNMX R29, RZ, R29, !PT ;  /* 0x0000001dff1d7209 */ /* 0x000fe20007800000 */
[----:B------:R-:W-:Y:S01]  /*32e0*/  FFMA R12, R6, R12, R33 ;  /* 0x0000000c060c7223 */ /* 0x000fe20000000021 */
[----:B------:R-:W-:Y:S01]  /*32f0*/  FFMA R28, R7, R13, R4 ;  /* 0x0000000d071c7223 */ /* 0x000fe20000000004 */
[----:B------:R-:W-:-:S03]  /*3300*/  FFMA R14, R3, R14, R2 ;  /* 0x0000000e030e7223 */ /* 0x000fc60000000002 */
[----:B------:R-:W-:Y:S01]  /*3310*/  FMNMX R13, RZ, R12, !PT ;  /* 0x0000000cff0d7209 */ /* 0x000fe20007800000 */
[C-C-:B------:R-:W-:Y:S01]  /*3320*/  FFMA R12, R0.reuse, R15, R5.reuse ;  /* 0x0000000f000c7223 */ /* 0x140fe20000000005 */
[----:B------:R0:W-:Y:S01]  /*3330*/  STG.E desc[UR14][R44.64+0x2014], R29 ;  /* 0x0020141d2c007986 */ /* 0x0001e2000c10190e */
[----:B------:R-:W-:Y:S01]  /*3340*/  FFMA R31, R0, R31, R5 ;  /* 0x0000001f001f7223 */ /* 0x000fe20000000005 */
[----:B------:R-:W-:Y:S01]  /*3350*/  FMNMX R15, RZ, R14, !PT ;  /* 0x0000000eff0f7209 */ /* 0x000fe20007800000 */
[----:B------:R-:W-:Y:S01]  /*3360*/  FFMA R30, R3, R30, R2 ;  /* 0x0000001e031e7223 */ /* 0x000fe20000000002 */
[----:B------:R1:W-:Y:S01]  /*3370*/  STG.E desc[UR14][R44.64+0x2008], R53 ;  /* 0x002008352c007986 */ /* 0x0003e2000c10190e */
[----:B0-----:R-:W-:-:S03]  /*3380*/  FMNMX R29, RZ, R12, !PT ;  /* 0x0000000cff1d7209 */ /* 0x001fc60007800000 */
[----:B------:R0:W-:Y:S01]  /*3390*/  STG.E desc[UR14][R44.64+0x2404], R43 ;  /* 0x0024042b2c007986 */ /* 0x0001e2000c10190e */
[----:B-1----:R-:W-:-:S03]  /*33a0*/  FMNMX R53, RZ, R31, !PT ;  /* 0x0000001fff357209 */ /* 0x002fc60007800000 */
[----:B------:R-:W-:Y:S01]  /*33b0*/  STG.E desc[UR14][R44.64+0x2410], R13 ;  /* 0x0024100d2c007986 */ /* 0x000fe2000c10190e */
[----:B------:R-:W-:-:S03]  /*33c0*/  FMNMX R31, RZ, R28, !PT ;  /* 0x0000001cff1f7209 */ /* 0x000fc60007800000 */
[----:B------:R-:W-:Y:S01]  /*33d0*/  STG.E desc[UR14][R44.64+0x2418], R15 ;  /* 0x0024180f2c007986 */ /* 0x000fe2000c10190e */
[----:B0-----:R-:W-:-:S03]  /*33e0*/  FMNMX R43, RZ, R30, !PT ;  /* 0x0000001eff2b7209 */ /* 0x001fc60007800000 */
[----:B------:R-:W-:Y:S04]  /*33f0*/  STG.E desc[UR14][R44.64+0x2414], R31 ;  /* 0x0024141f2c007986 */ /* 0x000fe8000c10190e */
[----:B------:R0:W-:Y:S04]  /*3400*/  STG.E desc[UR14][R44.64+0x2018], R43 ;  /* 0x0020182b2c007986 */ /* 0x0001e8000c10190e */
[----:B------:R-:W-:Y:S04]  /*3410*/  STG.E desc[UR14][R44.64+0x2408], R47 ;  /* 0x0024082f2c007986 */ /* 0x000fe8000c10190e */
[----:B------:R-:W-:Y:S04]  /*3420*/  STG.E desc[UR14][R44.64+0x240c], R49 ;  /* 0x00240c312c007986 */ /* 0x000fe8000c10190e */
[----:B------:R-:W-:Y:S04]  /*3430*/  STG.E desc[UR14][R44.64+0x2010], R51 ;  /* 0x002010332c007986 */ /* 0x000fe8000c10190e */
[----:B------:R-:W-:Y:S04]  /*3440*/  STG.E desc[UR14][R44.64+0x201c], R53 ;  /* 0x00201c352c007986 */ /* 0x000fe8000c10190e */
[----:B------:R-:W-:Y:S01]  /*3450*/  STG.E desc[UR14][R44.64+0x241c], R29 ;  /* 0x00241c1d2c007986 */ /* 0x000fe2000c10190e */
[----:B------:R-:W-:-:S02]  /*3460*/  UPLOP3.LUT UP1, UPT, UPT, UPT, UP0, 0x80, 0x8 ;  /* 0x000000000008789c */ /* 0x000fc40003f2f000 */
[----:B------:R-:W-:Y:S01]  /*3470*/  UPLOP3.LUT UP0, UPT, UPT, UPT, UPT, 0x40, 0x4 ;  /* 0x000000000004789c */ /* 0x000fe20003f0e870 */
[----:B--2---:R-:W-:Y:S01]  /*3480*/  FFMA R20, R38, R20, R41 ;  /* 0x0000001426147223 */ /* 0x004fe20000000029 */
[----:B------:R-:W-:Y:S01]  /*3490*/  FFMA R12, R39, R21, R36 ;  /* 0x00000015270c7223 */ /* 0x000fe20000000024 */
[----:B------:R-:W-:Y:S01]  /*34a0*/  FFMA R14, R35, R23, R32 ;  /* 0x00000017230e7223 */ /* 0x000fe20000000020 */
[----:B------:R-:W-:Y:S02]  /*34b0*/  FFMA R22, R34, R22, R37 ;  /* 0x0000001622167223 */ /* 0x000fe40000000025 */
[----:B------:R-:W-:Y:S02]  /*34c0*/  FMNMX R21, RZ, R20, !PT ;  /* 0x00000014ff157209 */ /* 0x000fe40007800000 */
[----:B------:R-:W-:Y:S02]  /*34d0*/  FMNMX R23, RZ, R12, !PT ;  /* 0x0000000cff177209 */ /* 0x000fe40007800000 */
[----:B0-----:R-:W-:Y:S01]  /*34e0*/  FMNMX R43, RZ, R22, !PT ;  /* 0x00000016ff2b7209 */ /* 0x001fe20007800000 */
[----:B------:R-:W-:Y:S01]  /*34f0*/  STG.E desc[UR14][R44.64+0x2800], R21 ;  /* 0x002800152c007986 */ /* 0x000fe2000c10190e */
[----:B------:R-:W-:-:S03]  /*3500*/  FMNMX R31, RZ, R14, !PT ;  /* 0x0000000eff1f7209 */ /* 0x000fc60007800000 */
[----:B------:R-:W-:Y:S01]  /*3510*/  STG.E desc[UR14][R44.64+0x2804], R23 ;  /* 0x002804172c007986 */ /* 0x000fe2000c10190e */
[----:B---3--:R-:W-:Y:S01]  /*3520*/  FFMA R17, R39, R17, R36 ;  /* 0x0000001127117223 */ /* 0x008fe20000000024 */
[----:B------:R-:W-:Y:S01]  /*3530*/  FFMA R16, R38, R16, R41 ;  /* 0x0000001026107223 */ /* 0x000fe20000000029 */
[----:B------:R-:W-:Y:S01]  /*3540*/  FFMA R18, R34, R18, R37 ;  /* 0x0000001222127223 */ /* 0x000fe20000000025 */
[----:B------:R-:W-:Y:S02]  /*3550*/  FFMA R19, R35, R19, R32 ;  /* 0x0000001323137223 */ /* 0x000fe40000000020 */
[----:B------:R-:W-:Y:S02]  /*3560*/  FMNMX R17, RZ, R17, !PT ;  /* 0x00000011ff117209 */ /* 0x000fe40007800000 */
[----:B------:R-:W-:Y:S02]  /*3570*/  FMNMX R13, RZ, R16, !PT ;  /* 0x00000010ff0d7209 */ /* 0x000fe40007800000 */
[----:B------:R-:W-:Y:S01]  /*3580*/  FMNMX R15, RZ, R18, !PT ;  /* 0x00000012ff0f7209 */ /* 0x000fe20007800000 */
[----:B------:R0:W-:Y:S01]  /*3590*/  STG.E desc[UR14][R44.64+0x2c04], R17 ;  /* 0x002c04112c007986 */ /* 0x0001e2000c10190e */
[----:B------:R-:W-:-:S03]  /*35a0*/  FMNMX R19, RZ, R19, !PT ;  /* 0x00000013ff137209 */ /* 0x000fc60007800000 */
[----:B------:R1:W-:Y:S04]  /*35b0*/  STG.E desc[UR14][R44.64+0x2c00], R13 ;  /* 0x002c000d2c007986 */ /* 0x0003e8000c10190e */
[----:B------:R2:W-:Y:S01]  /*35c0*/  STG.E desc[UR14][R44.64+0x2c08], R15 ;  /* 0x002c080f2c007986 */ /* 0x0005e2000c10190e */
[----:B----4-:R-:W-:Y:S01]  /*35d0*/  FFMA R11, R0, R11, R5 ;  /* 0x0000000b000b7223 */ /* 0x010fe20000000005 */
[C-C-:B------:R-:W-:Y:S01]  /*35e0*/  FFMA R8, R6.reuse, R8, R33.reuse ;  /* 0x0000000806087223 */ /* 0x140fe20000000021 */
[----:B------:R-:W-:Y:S01]  /*35f0*/  FFMA R12, R7, R9, R4 ;  /* 0x00000009070c7223 */ /* 0x000fe20000000004 */
[----:B------:R-:W-:Y:S01]  /*3600*/  FFMA R10, R3, R10, R2 ;  /* 0x0000000a030a7223 */ /* 0x000fe20000000002 */
[----:B------:R-:W-:Y:S01]  /*3610*/  FFMA R24, R6, R24, R33 ;  /* 0x0000001806187223 */ /* 0x000fe20000000021 */
[----:B------:R-:W-:Y:S01]  /*3620*/  FFMA R25, R7, R25, R4 ;  /* 0x0000001907197223 */ /* 0x000fe20000000004 */
[----:B------:R-:W-:Y:S01]  /*3630*/  FFMA R26, R3, R26, R2 ;  /* 0x0000001a031a7223 */ /* 0x000fe20000000002 */
[----:B------:R-:W-:Y:S01]  /*3640*/  FFMA R27, R0, R27, R5 ;  /* 0x0000001b001b7223 */ /* 0x000fe20000000005 */
[----:B0-----:R-:W-:-:S02]  /*3650*/  FMNMX R17, RZ, R11, !PT ;  /* 0x0000000bff117209 */ /* 0x001fc40007800000 */
[----:B------:R-:W-:Y:S02]  /*3660*/  FMNMX R9, RZ, R8, !PT ;  /* 0x00000008ff097209 */ /* 0x000fe40007800000 */
[----:B------:R-:W-:Y:S02]  /*3670*/  FMNMX R21, RZ, R12, !PT ;  /* 0x0000000cff157209 */ /* 0x000fe40007800000 */
[----:B------:R-:W-:Y:S02]  /*3680*/  FMNMX R23, RZ, R10, !PT ;  /* 0x0000000aff177209 */ /* 0x000fe40007800000 */
[----:B------:R-:W-:Y:S02]  /*3690*/  FMNMX R11, RZ, R24, !PT ;  /* 0x00000018ff0b7209 */ /* 0x000fe40007800000 */
[----:B-1----:R-:W-:Y:S02]  /*36a0*/  FMNMX R13, RZ, R25, !PT ;  /* 0x00000019ff0d7209 */ /* 0x002fe40007800000 */
[----:B--2---:R-:W-:-:S02]  /*36b0*/  FMNMX R15, RZ, R26, !PT ;  /* 0x0000001aff0f7209 */ /* 0x004fc40007800000 */
[----:B------:R-:W-:Y:S01]  /*36c0*/  FMNMX R27, RZ, R27, !PT ;  /* 0x0000001bff1b7209 */ /* 0x000fe20007800000 */
[----:B------:R0:W-:Y:S04]  /*36d0*/  STG.E desc[UR14][R44.64+0x2808], R43 ;  /* 0x0028082b2c007986 */ /* 0x0001e8000c10190e */
        /* <DEDUP_REMOVED lines=9> */
[----:B------:R0:W-:Y:S01]  /*3770*/  STG.E desc[UR14][R44.64+0x2c1c], R27 ;  /* 0x002c1c1b2c007986 */ /* 0x0001e2000c10190e */
[----:B------:R-:W-:Y:S01]  /*3780*/  MOV R25, 0x1 ;  /* 0x0000000100197802 */ /* 0x000fe20000000f00 */
[----:B------:R-:W-:Y:S06]  /*3790*/  BRA.U UP1, `(.L_x_7) ;  /* 0xffffffe901fc7547 */ /* 0x000fec000b83ffff */
[----:B------:R-:W-:Y:S05]  /*37a0*/  EXIT ;  /* 0x000000000000794d */ /* 0x000fea0003800000 */
.L_x_8:
[----:B------:R-:W-:-:S00]  /*37b0*/  BRA `(.L_x_8) ;  /* 0xfffffffc00fc7947 */ /* 0x000fc0000383ffff */
[----:B------:R-:W-:-:S00]  /*37c0*/  NOP ;  /* 0x0000000000007918 */ /* 0x000fc00000000000 */
        /* <DEDUP_REMOVED lines=11> */
.L_x_9:


//--------------------- .nv.shared.my_kernel_kernel0 --------------------------
	.section	.nv.shared.my_kernel_kernel0,"aw",@nobits
	.sectionflags	@""
	.align	4
.nv.shared.my_kernel_kernel0:
	.zero		4352


//--------------------- .nv.shared.reserved.0     --------------------------
	.section	.nv.shared.reserved.0,"aw",@nobits
	.weak		__nv_reservedSMEM_offset_0_alias
	.size		__nv_reservedSMEM_offset_0_alias, 0, 64
	.other		__nv_reservedSMEM_offset_0_alias,@"STO_CUDA_RESERVED_SHARED STV_DEFAULT"
__nv_reservedSMEM_offset_0_alias:
	.zero		0
	.zero		64


//--------------------- .nv.constant0.my_kernel_kernel0 --------------------------
	.section	.nv.constant0.my_kernel_kernel0,"a",@progbits
	.sectionflags	@""
	.align	4
.nv.constant0.my_kernel_kernel0:
	.zero		936


//--------------------- SYMBOLS --------------------------

	.type		.nv.reservedSmem.offset0,@object
	.size		.nv.reservedSmem.offset0,0x4
	.type		.nv.reservedSmem.cap,@object
	.size		.nv.reservedSmem.cap,0x4
